	.target	sm_100a

	.elftype	@"ET_EXEC"


//--------------------- .note.nv.tkinfo           --------------------------
	.section	.note.nv.tkinfo,"",@"SHT_NOTE"
	.sectionflags	@"SHF_NOTE_NV_TKINFO"
	.tkinfo
        /*0018*/ 	.word	0x00000002
        /*0030*/ 	.string	""
        /*0030*/ 	.string	"ptxas"
        /*0030*/ 	.string	"Cuda compilation tools, release 13.0, V13.0.88"
        /*0030*/ 	.string	"Build cuda_13.0.r13.0/compiler.36424714_0"
        /*0030*/ 	.string	"-arch sm_100a -m 64 "



//--------------------- .note.nv.cuinfo           --------------------------
	.section	.note.nv.cuinfo,"",@"SHT_NOTE"
	.sectionflags	@"SHF_NOTE_NV_CUINFO"
        /*0018*/ 	.short	0x0002
        /*001a*/ 	.short	0x0064
        /*001c*/ 	.short	0x0082
	.zero		2


//--------------------- .nv.info                  --------------------------
	.section	.nv.info,"",@"SHT_CUDA_INFO"
	.align	4


	//----- nvinfo : EIATTR_REGCOUNT
	.align		4
        /*0000*/ 	.byte	0x04, 0x2f
        /*0002*/ 	.short	(.L_19 - .L_18)
	.align		4
.L_18:
        /*0004*/ 	.word	index@(_ZN7cutlass13device_kernelINS_4gemm6kernel13GemmUniversalIN4cute5tupleIJiiiiEEENS1_10collective13CollectiveMmaINS1_35MainloopSm100TmaUmmaWarpSpecializedILi8ELi2ELi4ENS5_IJNS4_1CILi8EEENSA_ILi1EEESC_EEEEENS5_IJNSA_ILi64EEENSA_ILi128EEESF_EEENS_10bfloat16_tENS5_IJlSC_lEEESI_SJ_NS4_8TiledMMAINS4_8MMA_AtomIJNS4_20SM100_MMA_F16BF16_SSISI_SI_fLi64ELi128ELNS4_4UMMA5MajorE0ELSO_0ELNSN_7ScaleInE0ELSP_0EEEEEENS4_6LayoutINS5_IJSC_SC_SC_EEENS5_IJNSA_ILi0EEESU_SU_EEEEENS5_IJNS4_10UnderscoreESX_SX_EEEEENS4_13SM90_TMA_LOADENS4_14ComposedLayoutINS4_7SwizzleILi3ELi4ELi3EEENS4_18smem_ptr_flag_bitsILi16EEENSS_INS5_IJSB_SF_EEENS5_IJSF_SC_EEEEEEEvNS4_8identityENS4_23SM90_TMA_LOAD_MULTICASTES19_vS1A_EENS_8epilogue10collective18CollectiveEpilogueINS1D_23Sm100TmaWarpSpecializedILi4ELi2ELi16ELb1ELb0EEEJSH_NS5_IJNSS_ISF_SC_EENSS_INSA_ILi32EEESC_EEEEESI_SJ_SI_SJ_NS1D_6fusion15FusionCallbacksIS1H_NS1M_17LinearCombinationISI_fSI_fLNS_15FloatRoundStyleE2EEESH_S1L_JEEENS4_5SM1004TMEM4LOAD26SM100_TMEM_LOAD_16dp256b4xES10_NS11_INS12_ILi2ELi4ELi3EEES15_NSS_INS5_IJSB_S1J_EEENS5_IJS1J_SC_EEEEEEENS4_17SM75_U32x4_LDSM_NENS4_14SM90_TMA_STOREES20_NS4_17SM90_U32x4_STSM_NENS4_39AutoVectorizingCopyWithAssumedAlignmentILi128EEEEEEvvEEEEvNT_6ParamsE)
        /*0008*/ 	.word	0x00000044


	//----- nvinfo : EIATTR_FRAME_SIZE
	.align		4
.L_19:
        /*000c*/ 	.byte	0x04, 0x11
        /*000e*/ 	.short	(.L_21 - .L_20)
	.align		4
.L_20:
        /*0010*/ 	.word	index@($__internal_2_$__cuda_sm10x_tcgen05_guardrail_trap_unallocated_columns_being_dealloced)
        /*0014*/ 	.word	0x00000000


	//----- nvinfo : EIATTR_FRAME_SIZE
	.align		4
.L_21:
        /*0018*/ 	.byte	0x04, 0x11
        /*001a*/ 	.short	(.L_23 - .L_22)
	.align		4
.L_22:
        /*001c*/ 	.word	index@($__internal_1_$__cuda_sm10x_tcgen05_guardrail_trap_phase_invalid_during_alloc)
        /*0020*/ 	.word	0x00000000


	//----- nvinfo : EIATTR_FRAME_SIZE
	.align		4
.L_23:
        /*0024*/ 	.byte	0x04, 0x11
        /*0026*/ 	.short	(.L_25 - .L_24)
	.align		4
.L_24:
        /*0028*/ 	.word	index@($__internal_0_$__cuda_sm10x_tcgen05_guardrail_trap_col_being_dealloced_not_returned_by_alloc)
        /*002c*/ 	.word	0x00000000


	//----- nvinfo : EIATTR_FRAME_SIZE
	.align		4
.L_25:
        /*0030*/ 	.byte	0x04, 0x11
        /*0032*/ 	.short	(.L_27 - .L_26)
	.align		4
.L_26:
        /*0034*/ 	.word	index@(_ZN7cutlass13device_kernelINS_4gemm6kernel13GemmUniversalIN4cute5tupleIJiiiiEEENS1_10collective13CollectiveMmaINS1_35MainloopSm100TmaUmmaWarpSpecializedILi8ELi2ELi4ENS5_IJNS4_1CILi8EEENSA_ILi1EEESC_EEEEENS5_IJNSA_ILi64EEENSA_ILi128EEESF_EEENS_10bfloat16_tENS5_IJlSC_lEEESI_SJ_NS4_8TiledMMAINS4_8MMA_AtomIJNS4_20SM100_MMA_F16BF16_SSISI_SI_fLi64ELi128ELNS4_4UMMA5MajorE0ELSO_0ELNSN_7ScaleInE0ELSP_0EEEEEENS4_6LayoutINS5_IJSC_SC_SC_EEENS5_IJNSA_ILi0EEESU_SU_EEEEENS5_IJNS4_10UnderscoreESX_SX_EEEEENS4_13SM90_TMA_LOADENS4_14ComposedLayoutINS4_7SwizzleILi3ELi4ELi3EEENS4_18smem_ptr_flag_bitsILi16EEENSS_INS5_IJSB_SF_EEENS5_IJSF_SC_EEEEEEEvNS4_8identityENS4_23SM90_TMA_LOAD_MULTICASTES19_vS1A_EENS_8epilogue10collective18CollectiveEpilogueINS1D_23Sm100TmaWarpSpecializedILi4ELi2ELi16ELb1ELb0EEEJSH_NS5_IJNSS_ISF_SC_EENSS_INSA_ILi32EEESC_EEEEESI_SJ_SI_SJ_NS1D_6fusion15FusionCallbacksIS1H_NS1M_17LinearCombinationISI_fSI_fLNS_15FloatRoundStyleE2EEESH_S1L_JEEENS4_5SM1004TMEM4LOAD26SM100_TMEM_LOAD_16dp256b4xES10_NS11_INS12_ILi2ELi4ELi3EEES15_NSS_INS5_IJSB_S1J_EEENS5_IJS1J_SC_EEEEEEENS4_17SM75_U32x4_LDSM_NENS4_14SM90_TMA_STOREES20_NS4_17SM90_U32x4_STSM_NENS4_39AutoVectorizingCopyWithAssumedAlignmentILi128EEEEEEvvEEEEvNT_6ParamsE)
        /*0038*/ 	.word	0x00000000


	//----- nvinfo : EIATTR_MIN_STACK_SIZE
	.align		4
.L_27:
        /*003c*/ 	.byte	0x04, 0x12
        /*003e*/ 	.short	(.L_29 - .L_28)
	.align		4
.L_28:
        /*0040*/ 	.word	index@(_ZN7cutlass13device_kernelINS_4gemm6kernel13GemmUniversalIN4cute5tupleIJiiiiEEENS1_10collective13CollectiveMmaINS1_35MainloopSm100TmaUmmaWarpSpecializedILi8ELi2ELi4ENS5_IJNS4_1CILi8EEENSA_ILi1EEESC_EEEEENS5_IJNSA_ILi64EEENSA_ILi128EEESF_EEENS_10bfloat16_tENS5_IJlSC_lEEESI_SJ_NS4_8TiledMMAINS4_8MMA_AtomIJNS4_20SM100_MMA_F16BF16_SSISI_SI_fLi64ELi128ELNS4_4UMMA5MajorE0ELSO_0ELNSN_7ScaleInE0ELSP_0EEEEEENS4_6LayoutINS5_IJSC_SC_SC_EEENS5_IJNSA_ILi0EEESU_SU_EEEEENS5_IJNS4_10UnderscoreESX_SX_EEEEENS4_13SM90_TMA_LOADENS4_14ComposedLayoutINS4_7SwizzleILi3ELi4ELi3EEENS4_18smem_ptr_flag_bitsILi16EEENSS_INS5_IJSB_SF_EEENS5_IJSF_SC_EEEEEEEvNS4_8identityENS4_23SM90_TMA_LOAD_MULTICASTES19_vS1A_EENS_8epilogue10collective18CollectiveEpilogueINS1D_23Sm100TmaWarpSpecializedILi4ELi2ELi16ELb1ELb0EEEJSH_NS5_IJNSS_ISF_SC_EENSS_INSA_ILi32EEESC_EEEEESI_SJ_SI_SJ_NS1D_6fusion15FusionCallbacksIS1H_NS1M_17LinearCombinationISI_fSI_fLNS_15FloatRoundStyleE2EEESH_S1L_JEEENS4_5SM1004TMEM4LOAD26SM100_TMEM_LOAD_16dp256b4xES10_NS11_INS12_ILi2ELi4ELi3EEES15_NSS_INS5_IJSB_S1J_EEENS5_IJS1J_SC_EEEEEEENS4_17SM75_U32x4_LDSM_NENS4_14SM90_TMA_STOREES20_NS4_17SM90_U32x4_STSM_NENS4_39AutoVectorizingCopyWithAssumedAlignmentILi128EEEEEEvvEEEEvNT_6ParamsE)
        /*0044*/ 	.word	0x00000000
.L_29:


//--------------------- .nv.compat                --------------------------
	.section	.nv.compat,"",@"SHT_CUDA_COMPAT_INFO"
	.align	4
        /*0000*/ 	.byte	0x02, 0x09, 0x01, 0x00, 0x02, 0x02, 0x02, 0x00, 0x02, 0x05, 0x05, 0x00, 0x03, 0x07, 0x01, 0x01
        /*0010*/ 	.byte	0x02, 0x03, 0x01, 0x00, 0x02, 0x06, 0x01, 0x00, 0x04, 0x0b, 0x08, 0x00, 0x09, 0x00, 0x00, 0x00
        /*0020*/ 	.byte	0x00, 0x00, 0x00, 0x00


//--------------------- .nv.info._ZN7cutlass13device_kernelINS_4gemm6kernel13GemmUniversalIN4cute5tupleIJiiiiEEENS1_10collective13CollectiveMmaINS1_35MainloopSm100TmaUmmaWarpSpecializedILi8ELi2ELi4ENS5_IJNS4_1CILi8EEENSA_ILi1EEESC_EEEEENS5_IJNSA_ILi64EEENSA_ILi128EEESF_EEENS_10bfloat16_tENS5_IJlSC_lEEESI_SJ_NS4_8TiledMMAINS4_8MMA_AtomIJNS4_20SM100_MMA_F16BF16_SSISI_SI_fLi64ELi128ELNS4_4UMMA5MajorE0ELSO_0ELNSN_7ScaleInE0ELSP_0EEEEEENS4_6LayoutINS5_IJSC_SC_SC_EEENS5_IJNSA_ILi0EEESU_SU_EEEEENS5_IJNS4_10UnderscoreESX_SX_EEEEENS4_13SM90_TMA_LOADENS4_14ComposedLayoutINS4_7SwizzleILi3ELi4ELi3EEENS4_18smem_ptr_flag_bitsILi16EEENSS_INS5_IJSB_SF_EEENS5_IJSF_SC_EEEEEEEvNS4_8identityENS4_23SM90_TMA_LOAD_MULTICASTES19_vS1A_EENS_8epilogue10collective18CollectiveEpilogueINS1D_23Sm100TmaWarpSpecializedILi4ELi2ELi16ELb1ELb0EEEJSH_NS5_IJNSS_ISF_SC_EENSS_INSA_ILi32EEESC_EEEEESI_SJ_SI_SJ_NS1D_6fusion15FusionCallbacksIS1H_NS1M_17LinearCombinationISI_fSI_fLNS_15FloatRoundStyleE2EEESH_S1L_JEEENS4_5SM1004TMEM4LOAD26SM100_TMEM_LOAD_16dp256b4xES10_NS11_INS12_ILi2ELi4ELi3EEES15_NSS_INS5_IJSB_S1J_EEENS5_IJS1J_SC_EEEEEEENS4_17SM75_U32x4_LDSM_NENS4_14SM90_TMA_STOREES20_NS4_17SM90_U32x4_STSM_NENS4_39AutoVectorizingCopyWithAssumedAlignmentILi128EEEEEEvvEEEEvNT_6ParamsE --------------------------
	.section	.nv.info._ZN7cutlass13device_kernelINS_4gemm6kernel13GemmUniversalIN4cute5tupleIJiiiiEEENS1_10collective13CollectiveMmaINS1_35MainloopSm100TmaUmmaWarpSpecializedILi8ELi2ELi4ENS5_IJNS4_1CILi8EEENSA_ILi1EEESC_EEEEENS5_IJNSA_ILi64EEENSA_ILi128EEESF_EEENS_10bfloat16_tENS5_IJlSC_lEEESI_SJ_NS4_8TiledMMAINS4_8MMA_AtomIJNS4_20SM100_MMA_F16BF16_SSISI_SI_fLi64ELi128ELNS4_4UMMA5MajorE0ELSO_0ELNSN_7ScaleInE0ELSP_0EEEEEENS4_6LayoutINS5_IJSC_SC_SC_EEENS5_IJNSA_ILi0EEESU_SU_EEEEENS5_IJNS4_10UnderscoreESX_SX_EEEEENS4_13SM90_TMA_LOADENS4_14ComposedLayoutINS4_7SwizzleILi3ELi4ELi3EEENS4_18smem_ptr_flag_bitsILi16EEENSS_INS5_IJSB_SF_EEENS5_IJSF_SC_EEEEEEEvNS4_8identityENS4_23SM90_TMA_LOAD_MULTICASTES19_vS1A_EENS_8epilogue10collective18CollectiveEpilogueINS1D_23Sm100TmaWarpSpecializedILi4ELi2ELi16ELb1ELb0EEEJSH_NS5_IJNSS_ISF_SC_EENSS_INSA_ILi32EEESC_EEEEESI_SJ_SI_SJ_NS1D_6fusion15FusionCallbacksIS1H_NS1M_17LinearCombinationISI_fSI_fLNS_15FloatRoundStyleE2EEESH_S1L_JEEENS4_5SM1004TMEM4LOAD26SM100_TMEM_LOAD_16dp256b4xES10_NS11_INS12_ILi2ELi4ELi3EEES15_NSS_INS5_IJSB_S1J_EEENS5_IJS1J_SC_EEEEEEENS4_17SM75_U32x4_LDSM_NENS4_14SM90_TMA_STOREES20_NS4_17SM90_U32x4_STSM_NENS4_39AutoVectorizingCopyWithAssumedAlignmentILi128EEEEEEvvEEEEvNT_6ParamsE,"",@"SHT_CUDA_INFO"
	.sectionflags	@""
	.align	4


	//----- nvinfo : EIATTR_CUDA_API_VERSION
	.align		4
        /*0000*/ 	.byte	0x04, 0x37
        /*0002*/ 	.short	(.L_31 - .L_30)
.L_30:
        /*0004*/ 	.word	0x00000082


	//----- nvinfo : EIATTR_KPARAM_INFO
	.align		4
.L_31:
        /*0008*/ 	.byte	0x04, 0x17
        /*000a*/ 	.short	(.L_33 - .L_32)
.L_32:
        /*000c*/ 	.word	0x00000000
        /*0010*/ 	.short	0x0000
        /*0012*/ 	.short	0x0000
        /*0014*/ 	.byte	0x00, 0xf0, 0x01, 0x20


	//----- nvinfo : EIATTR_AT_ENTRY_FRAGMENTS
	.align		4
.L_33:
        /*0018*/ 	.byte	0x04, 0x4f
        /*001a*/ 	.short	(.L_35 - .L_34)


	//   ....[0]....
.L_34:
        /*001c*/ 	.word	0x00000006


	//----- nvinfo : EIATTR_RESERVED_SMEM_USED
	.align		4
.L_35:
        /*0020*/ 	.byte	0x01, 0x41
	.zero		2


	//----- nvinfo : EIATTR_SPARSE_MMA_MASK
	.align		4
        /*0024*/ 	.byte	0x03, 0x50
        /*0026*/ 	.short	0x0000


	//----- nvinfo : EIATTR_TCGEN05_1CTA_USED
	.align		4
        /*0028*/ 	.byte	0x01, 0x51
	.zero		2


	//----- nvinfo : EIATTR_MAXREG_COUNT
	.align		4
        /*002c*/ 	.byte	0x03, 0x1b
        /*002e*/ 	.short	0x00ff


	//----- nvinfo : EIATTR_NUM_BARRIERS
	.align		4
        /*0030*/ 	.byte	0x02, 0x4c
        /*0032*/ 	.byte	0x07
	.zero		1


	//----- nvinfo : EIATTR_EXTERNS
	.align		4
        /*0034*/ 	.byte	0x04, 0x0f
        /*0036*/ 	.short	(.L_37 - .L_36)


	//   ....[0]....
	.align		4
.L_36:
        /*0038*/ 	.word	index@(__assertfail)


	//----- nvinfo : EIATTR_MERCURY_ISA_VERSION
	.align		4
.L_37:
        /*003c*/ 	.byte	0x03, 0x5f
        /*003e*/ 	.short	0x0101


	//----- nvinfo : EIATTR_INT_WARP_WIDE_INSTR_OFFSETS
	.align		4
        /*0040*/ 	.byte	0x04, 0x31
        /*0042*/ 	.short	(.L_39 - .L_38)


	//   ....[0]....
.L_38:
        /*0044*/ 	.word	0x00004120


	//   ....[1]....
        /*0048*/ 	.word	0x00004150


	//   ....[2]....
        /*004c*/ 	.word	0x00004170


	//   ....[3]....
        /*0050*/ 	.word	0x00004d80


	//   ....[4]....
        /*0054*/ 	.word	0x00004de0


	//   ....[5]....
        /*0058*/ 	.word	0x00004ec0


	//   ....[6]....
        /*005c*/ 	.word	0x00004f40


	//   ....[7]....
        /*0060*/ 	.word	0x00005030


	//   ....[8]....
        /*0064*/ 	.word	0x000050c0


	//   ....[9]....
        /*0068*/ 	.word	0x000051b0


	//   ....[10]....
        /*006c*/ 	.word	0x00005260


	//----- nvinfo : EIATTR_COOP_GROUP_MASK_REGIDS
	.align		4
.L_39:
        /*0070*/ 	.byte	0x04, 0x29
        /*0072*/ 	.short	(.L_41 - .L_40)


	//   ....[0]....
.L_40:
        /*0074*/ 	.word	0xffffffff


	//   ....[1]....
        /*0078*/ 	.word	0xffffffff


	//   ....[2]....
        /*007c*/ 	.word	0xffffffff


	//   ....[3]....
        /*0080*/ 	.word	0xffffffff


	//   ....[4]....
        /*0084*/ 	.word	0xffffffff


	//   ....[5]....
        /*0088*/ 	.word	0xffffffff


	//   ....[6]....
        /*008c*/ 	.word	0xffffffff


	//   ....[7]....
        /*0090*/ 	.word	0xffffffff


	//   ....[8]....
        /*0094*/ 	.word	0xffffffff


	//   ....[9]....
        /*0098*/ 	.word	0xffffffff


	//   ....[10]....
        /*009c*/ 	.word	0xffffffff


	//   ....[11]....
        /*00a0*/ 	.word	0xffffffff


	//   ....[12]....
        /*00a4*/ 	.word	0xffffffff


	//   ....[13]....
        /*00a8*/ 	.word	0xffffffff


	//----- nvinfo : EIATTR_COOP_GROUP_INSTR_OFFSETS
	.align		4
.L_41:
        /*00ac*/ 	.byte	0x04, 0x28
        /*00ae*/ 	.short	(.L_43 - .L_42)


	//   ....[0]....
.L_42:
        /*00b0*/ 	.word	0x00000080


	//   ....[1]....
        /*00b4*/ 	.word	0x000004f0


	//   ....[2]....
        /*00b8*/ 	.word	0x00000730


	//   ....[3]....
        /*00bc*/ 	.word	0x000008d0


	//   ....[4]....
        /*00c0*/ 	.word	0x000009d0


	//   ....[5]....
        /*00c4*/ 	.word	0x00000b40


	//   ....[6]....
        /*00c8*/ 	.word	0x00000ce0


	//   ....[7]....
        /*00cc*/ 	.word	0x00000ea0


	//   ....[8]....
        /*00d0*/ 	.word	0x000021e0


	//   ....[9]....
        /*00d4*/ 	.word	0x00003310


	//   ....[10]....
        /*00d8*/ 	.word	0x00003520


	//   ....[11]....
        /*00dc*/ 	.word	0x00003550


	//   ....[12]....
        /*00e0*/ 	.word	0x00004000


	//   ....[13]....
        /*00e4*/ 	.word	0x00004230


	//----- nvinfo : EIATTR_VRC_CTA_INIT_COUNT
	.align		4
.L_43:
        /*00e8*/ 	.byte	0x02, 0x4a
        /*00ea*/ 	.byte	0x80
	.zero		1


	//----- nvinfo : EIATTR_SYSCALL_OFFSETS
	.align		4
        /*00ec*/ 	.byte	0x04, 0x46
        /*00ee*/ 	.short	(.L_45 - .L_44)


	//   ....[0]....
.L_44:
        /*00f0*/ 	.word	0x00005ef0


	//   ....[1]....
        /*00f4*/ 	.word	0x00005fe0


	//   ....[2]....
        /*00f8*/ 	.word	0x00006770


	//   ....[3]....
        /*00fc*/ 	.word	0x00007020


	//   ....[4]....
        /*0100*/ 	.word	0x000078b0


	//   ....[5]....
        /*0104*/ 	.word	0x00008130


	//----- nvinfo : EIATTR_MBARRIER_INSTR_OFFSETS
	.align		4
.L_45:
        /*0108*/ 	.byte	0x04, 0x39
        /*010a*/ 	.short	(.L_47 - .L_46)


	//   ....[0]....
.L_46:
        /*010c*/ 	.word	0x00000610
        /*0110*/ 	.word	0x000000ff
        /*0114*/ 	.word	0x00000000
        /*0118*/ 	.short	0x0100
        /*011a*/ 	.byte	0x04
	.zero		1


	//   ....[1]....
        /*011c*/ 	.word	0x00000620
        /*0120*/ 	.word	0x000000ff
        /*0124*/ 	.word	0x00000040
        /*0128*/ 	.short	0x0100
        /*012a*/ 	.byte	0x04
	.zero		1


	//   ....[2]....
        /*012c*/ 	.word	0x00000630
        /*0130*/ 	.word	0x000000ff
        /*0134*/ 	.word	0x00000008
        /*0138*/ 	.short	0x0100
        /*013a*/ 	.byte	0x04
	.zero		1


	//   ....[3]....
        /*013c*/ 	.word	0x00000640
        /*0140*/ 	.word	0x000000ff
        /*0144*/ 	.word	0x00000048
        /*0148*/ 	.short	0x0100
        /*014a*/ 	.byte	0x04
	.zero		1


	//   ....[4]....
        /*014c*/ 	.word	0x00000650
        /*0150*/ 	.word	0x000000ff
        /*0154*/ 	.word	0x00000010
        /*0158*/ 	.short	0x0100
        /*015a*/ 	.byte	0x04
	.zero		1


	//   ....[5]....
        /*015c*/ 	.word	0x00000660
        /*0160*/ 	.word	0x000000ff
        /*0164*/ 	.word	0x00000050
        /*0168*/ 	.short	0x0100
        /*016a*/ 	.byte	0x04
	.zero		1


	//   ....[6]....
        /*016c*/ 	.word	0x00000670
        /*0170*/ 	.word	0x000000ff
        /*0174*/ 	.word	0x00000018
        /*0178*/ 	.short	0x0100
        /*017a*/ 	.byte	0x04
	.zero		1


	//   ....[7]....
        /*017c*/ 	.word	0x00000680
        /*0180*/ 	.word	0x000000ff
        /*0184*/ 	.word	0x00000058
        /*0188*/ 	.short	0x0100
        /*018a*/ 	.byte	0x04
	.zero		1


	//   ....[8]....
        /*018c*/ 	.word	0x00000690
        /*0190*/ 	.word	0x000000ff
        /*0194*/ 	.word	0x00000020
        /*0198*/ 	.short	0x0100
        /*019a*/ 	.byte	0x04
	.zero		1


	//   ....[9]....
        /*019c*/ 	.word	0x000006a0
        /*01a0*/ 	.word	0x000000ff
        /*01a4*/ 	.word	0x00000060
        /*01a8*/ 	.short	0x0100
        /*01aa*/ 	.byte	0x04
	.zero		1


	//   ....[10]....
        /*01ac*/ 	.word	0x000006b0
        /*01b0*/ 	.word	0x000000ff
        /*01b4*/ 	.word	0x00000028
        /*01b8*/ 	.short	0x0100
        /*01ba*/ 	.byte	0x04
	.zero		1


	//   ....[11]....
        /*01bc*/ 	.word	0x000006c0
        /*01c0*/ 	.word	0x000000ff
        /*01c4*/ 	.word	0x00000068
        /*01c8*/ 	.short	0x0100
        /*01ca*/ 	.byte	0x04
	.zero		1


	//   ....[12]....
        /*01cc*/ 	.word	0x000006d0
        /*01d0*/ 	.word	0x000000ff
        /*01d4*/ 	.word	0x00000030
        /*01d8*/ 	.short	0x0100
        /*01da*/ 	.byte	0x04
	.zero		1


	//   ....[13]....
        /*01dc*/ 	.word	0x000006e0
        /*01e0*/ 	.word	0x000000ff
        /*01e4*/ 	.word	0x00000070
        /*01e8*/ 	.short	0x0100
        /*01ea*/ 	.byte	0x04
	.zero		1


	//   ....[14]....
        /*01ec*/ 	.word	0x000006f0
        /*01f0*/ 	.word	0x000000ff
        /*01f4*/ 	.word	0x00000038
        /*01f8*/ 	.short	0x0100
        /*01fa*/ 	.byte	0x04
	.zero		1


	//   ....[15]....
        /*01fc*/ 	.word	0x00000700
        /*0200*/ 	.word	0x000000ff
        /*0204*/ 	.word	0x00000078
        /*0208*/ 	.short	0x0100
        /*020a*/ 	.byte	0x04
	.zero		1


	//   ....[16]....
        /*020c*/ 	.word	0x00000840
        /*0210*/ 	.word	0x000000ff
        /*0214*/ 	.word	0x00000080
        /*0218*/ 	.short	0x0100
        /*021a*/ 	.byte	0x04
	.zero		1


	//   ....[17]....
        /*021c*/ 	.word	0x00000850
        /*0220*/ 	.word	0x000000ff
        /*0224*/ 	.word	0x000000a0
        /*0228*/ 	.short	0x0100
        /*022a*/ 	.byte	0x04
	.zero		1


	//   ....[18]....
        /*022c*/ 	.word	0x00000860
        /*0230*/ 	.word	0x000000ff
        /*0234*/ 	.word	0x00000088
        /*0238*/ 	.short	0x0100
        /*023a*/ 	.byte	0x04
	.zero		1


	//   ....[19]....
        /*023c*/ 	.word	0x00000870
        /*0240*/ 	.word	0x000000ff
        /*0244*/ 	.word	0x000000a8
        /*0248*/ 	.short	0x0100
        /*024a*/ 	.byte	0x04
	.zero		1


	//   ....[20]....
        /*024c*/ 	.word	0x00000880
        /*0250*/ 	.word	0x000000ff
        /*0254*/ 	.word	0x00000090
        /*0258*/ 	.short	0x0100
        /*025a*/ 	.byte	0x04
	.zero		1


	//   ....[21]....
        /*025c*/ 	.word	0x00000890
        /*0260*/ 	.word	0x000000ff
        /*0264*/ 	.word	0x000000b0
        /*0268*/ 	.short	0x0100
        /*026a*/ 	.byte	0x04
	.zero		1


	//   ....[22]....
        /*026c*/ 	.word	0x000008a0
        /*0270*/ 	.word	0x000000ff
        /*0274*/ 	.word	0x00000098
        /*0278*/ 	.short	0x0100
        /*027a*/ 	.byte	0x04
	.zero		1


	//   ....[23]....
        /*027c*/ 	.word	0x000008b0
        /*0280*/ 	.word	0x000000ff
        /*0284*/ 	.word	0x000000b8
        /*0288*/ 	.short	0x0100
        /*028a*/ 	.byte	0x04
	.zero		1


	//   ....[24]....
        /*028c*/ 	.word	0x000009a0
        /*0290*/ 	.word	0x000000ff
        /*0294*/ 	.word	0x000000c0
        /*0298*/ 	.short	0x0100
        /*029a*/ 	.byte	0x06
	.zero		1


	//   ....[25]....
        /*029c*/ 	.word	0x000009b0
        /*02a0*/ 	.word	0x000000ff
        /*02a4*/ 	.word	0x000000c8
        /*02a8*/ 	.short	0x0100
        /*02aa*/ 	.byte	0x06
	.zero		1


	//   ....[26]....
        /*02ac*/ 	.word	0x00000af0
        /*02b0*/ 	.word	0x000000ff
        /*02b4*/ 	.word	0x000000d0
        /*02b8*/ 	.short	0x0100
        /*02ba*/ 	.byte	0x06
	.zero		1


	//   ....[27]....
        /*02bc*/ 	.word	0x00000b00
        /*02c0*/ 	.word	0x000000ff
        /*02c4*/ 	.word	0x000000e0
        /*02c8*/ 	.short	0x0100
        /*02ca*/ 	.byte	0x06
	.zero		1


	//   ....[28]....
        /*02cc*/ 	.word	0x00000b10
        /*02d0*/ 	.word	0x000000ff
        /*02d4*/ 	.word	0x000000d8
        /*02d8*/ 	.short	0x0100
        /*02da*/ 	.byte	0x06
	.zero		1


	//   ....[29]....
        /*02dc*/ 	.word	0x00000b20
        /*02e0*/ 	.word	0x000000ff
        /*02e4*/ 	.word	0x000000e8
        /*02e8*/ 	.short	0x0100
        /*02ea*/ 	.byte	0x06
	.zero		1


	//   ....[30]....
        /*02ec*/ 	.word	0x00000c50
        /*02f0*/ 	.word	0x000000ff
        /*02f4*/ 	.word	0x000000f0
        /*02f8*/ 	.short	0x0100
        /*02fa*/ 	.byte	0x04
	.zero		1


	//   ....[31]....
        /*02fc*/ 	.word	0x00000c60
        /*0300*/ 	.word	0x000000ff
        /*0304*/ 	.word	0x00000110
        /*0308*/ 	.short	0x0100
        /*030a*/ 	.byte	0x04
	.zero		1


	//   ....[32]....
        /*030c*/ 	.word	0x00000c70
        /*0310*/ 	.word	0x000000ff
        /*0314*/ 	.word	0x000000f8
        /*0318*/ 	.short	0x0100
        /*031a*/ 	.byte	0x04
	.zero		1


	//   ....[33]....
        /*031c*/ 	.word	0x00000c80
        /*0320*/ 	.word	0x000000ff
        /*0324*/ 	.word	0x00000118
        /*0328*/ 	.short	0x0100
        /*032a*/ 	.byte	0x04
	.zero		1


	//   ....[34]....
        /*032c*/ 	.word	0x00000c90
        /*0330*/ 	.word	0x000000ff
        /*0334*/ 	.word	0x00000100
        /*0338*/ 	.short	0x0100
        /*033a*/ 	.byte	0x04
	.zero		1


	//   ....[35]....
        /*033c*/ 	.word	0x00000ca0
        /*0340*/ 	.word	0x000000ff
        /*0344*/ 	.word	0x00000120
        /*0348*/ 	.short	0x0100
        /*034a*/ 	.byte	0x04
	.zero		1


	//   ....[36]....
        /*034c*/ 	.word	0x00000cb0
        /*0350*/ 	.word	0x000000ff
        /*0354*/ 	.word	0x00000108
        /*0358*/ 	.short	0x0100
        /*035a*/ 	.byte	0x04
	.zero		1


	//   ....[37]....
        /*035c*/ 	.word	0x00000cc0
        /*0360*/ 	.word	0x000000ff
        /*0364*/ 	.word	0x00000128
        /*0368*/ 	.short	0x0100
        /*036a*/ 	.byte	0x04
	.zero		1


	//   ....[38]....
        /*036c*/ 	.word	0x00000db0
        /*0370*/ 	.word	0x000000ff
        /*0374*/ 	.word	0x00000130
        /*0378*/ 	.short	0x0100
        /*037a*/ 	.byte	0x04
	.zero		1


	//   ....[39]....
        /*037c*/ 	.word	0x00000dc0
        /*0380*/ 	.word	0x000000ff
        /*0384*/ 	.word	0x00000140
        /*0388*/ 	.short	0x0100
        /*038a*/ 	.byte	0x04
	.zero		1


	//   ....[40]....
        /*038c*/ 	.word	0x00000dd0
        /*0390*/ 	.word	0x000000ff
        /*0394*/ 	.word	0x00000138
        /*0398*/ 	.short	0x0100
        /*039a*/ 	.byte	0x04
	.zero		1


	//   ....[41]....
        /*039c*/ 	.word	0x00000de0
        /*03a0*/ 	.word	0x000000ff
        /*03a4*/ 	.word	0x00000148
        /*03a8*/ 	.short	0x0100
        /*03aa*/ 	.byte	0x04
	.zero		1


	//   ....[42]....
        /*03ac*/ 	.word	0x00001aa0
        /*03b0*/ 	.word	0x00000000
        /*03b4*/ 	.word	0x00000140
        /*03b8*/ 	.short	0x010a
        /*03ba*/ 	.byte	0xff
	.zero		1


	//   ....[43]....
        /*03bc*/ 	.word	0x00001ad0
        /*03c0*/ 	.word	0x00000000
        /*03c4*/ 	.word	0x00000130
        /*03c8*/ 	.short	0x0101
        /*03ca*/ 	.byte	0xff
	.zero		1


	//   ....[44]....
        /*03cc*/ 	.word	0x00001b80
        /*03d0*/ 	.word	0x000000ff
        /*03d4*/ 	.word	0x00000040
        /*03d8*/ 	.short	0x010a
        /*03da*/ 	.byte	0x04
	.zero		1


	//   ....[45]....
        /*03dc*/ 	.word	0x00001c00
        /*03e0*/ 	.word	0x000000ff
        /*03e4*/ 	.word	0x00000040
        /*03e8*/ 	.short	0x010a
        /*03ea*/ 	.byte	0x21
	.zero		1


	//   ....[46]....
        /*03ec*/ 	.word	0x00001d90
        /*03f0*/ 	.word	0x000000ff
        /*03f4*/ 	.word	0x00000040
        /*03f8*/ 	.short	0x010a
        /*03fa*/ 	.byte	0x06
	.zero		1


	//   ....[47]....
        /*03fc*/ 	.word	0x00001ea0
        /*0400*/ 	.word	0x000000ff
        /*0404*/ 	.word	0x000000c8
        /*0408*/ 	.short	0x0101
        /*040a*/ 	.byte	0x0d
	.zero		1


	//   ....[48]....
        /*040c*/ 	.word	0x00001ec0
        /*0410*/ 	.word	0x000000ff
        /*0414*/ 	.word	0x00000040
        /*0418*/ 	.short	0x010a
        /*041a*/ 	.byte	0x04
	.zero		1


	//   ....[49]....
        /*041c*/ 	.word	0x00001f40
        /*0420*/ 	.word	0x000000ff
        /*0424*/ 	.word	0x00000040
        /*0428*/ 	.short	0x010a
        /*042a*/ 	.byte	0x09
	.zero		1


	//   ....[50]....
        /*042c*/ 	.word	0x000020e0
        /*0430*/ 	.word	0x000000ff
        /*0434*/ 	.word	0x00000040
        /*0438*/ 	.short	0x010a
        /*043a*/ 	.byte	0x07
	.zero		1


	//   ....[51]....
        /*043c*/ 	.word	0x00002210
        /*0440*/ 	.word	0x00000003
        /*0444*/ 	.word	0x000000d0
        /*0448*/ 	.short	0x010a
        /*044a*/ 	.byte	0xff
	.zero		1


	//   ....[52]....
        /*044c*/ 	.word	0x00002360
        /*0450*/ 	.word	0x00000000
        /*0454*/ 	.word	0x00000000
        /*0458*/ 	.short	0x0101
        /*045a*/ 	.byte	0xff
	.zero		1


	//   ....[53]....
        /*045c*/ 	.word	0x00002920
        /*0460*/ 	.word	0x000000ff
        /*0464*/ 	.word	0x00000000
        /*0468*/ 	.short	0x010a
        /*046a*/ 	.byte	0x04
	.zero		1


	//   ....[54]....
        /*046c*/ 	.word	0x000029b0
        /*0470*/ 	.word	0x000000ff
        /*0474*/ 	.word	0x00000000
        /*0478*/ 	.short	0x010a
        /*047a*/ 	.byte	0x05
	.zero		1


	//   ....[55]....
        /*047c*/ 	.word	0x00002a40
        /*0480*/ 	.word	0x000000ff
        /*0484*/ 	.word	0x00000000
        /*0488*/ 	.short	0x010a
        /*048a*/ 	.byte	0x05
	.zero		1


	//   ....[56]....
        /*048c*/ 	.word	0x00002ad0
        /*0490*/ 	.word	0x000000ff
        /*0494*/ 	.word	0x00000000
        /*0498*/ 	.short	0x010a
        /*049a*/ 	.byte	0x05
	.zero		1


	//   ....[57]....
        /*049c*/ 	.word	0x00002b60
        /*04a0*/ 	.word	0x000000ff
        /*04a4*/ 	.word	0x00000000
        /*04a8*/ 	.short	0x010a
        /*04aa*/ 	.byte	0x05
	.zero		1


	//   ....[58]....
        /*04ac*/ 	.word	0x00002bf0
        /*04b0*/ 	.word	0x000000ff
        /*04b4*/ 	.word	0x00000000
        /*04b8*/ 	.short	0x010a
        /*04ba*/ 	.byte	0x05
	.zero		1


	//   ....[59]....
        /*04bc*/ 	.word	0x00002c80
        /*04c0*/ 	.word	0x000000ff
        /*04c4*/ 	.word	0x00000000
        /*04c8*/ 	.short	0x010a
        /*04ca*/ 	.byte	0x05
	.zero		1


	//   ....[60]....
        /*04cc*/ 	.word	0x00002d20
        /*04d0*/ 	.word	0x00000000
        /*04d4*/ 	.word	0x00000000
        /*04d8*/ 	.short	0x010a
        /*04da*/ 	.byte	0xff
	.zero		1


	//   ....[61]....
        /*04dc*/ 	.word	0x00002e60
        /*04e0*/ 	.word	0x00000002
        /*04e4*/ 	.word	0x00000130
        /*04e8*/ 	.short	0x010a
        /*04ea*/ 	.byte	0xff
	.zero		1


	//   ....[62]....
        /*04ec*/ 	.word	0x00002ed0
        /*04f0*/ 	.word	0x00000002
        /*04f4*/ 	.word	0x00000000
        /*04f8*/ 	.short	0x0101
        /*04fa*/ 	.byte	0xff
	.zero		1


	//   ....[63]....
        /*04fc*/ 	.word	0x00002ef0
        /*0500*/ 	.word	0x000000ff
        /*0504*/ 	.word	0x000000e0
        /*0508*/ 	.short	0x010a
        /*050a*/ 	.byte	0x04
	.zero		1


	//   ....[64]....
        /*050c*/ 	.word	0x00003010
        /*0510*/ 	.word	0x00000002
        /*0514*/ 	.word	0x000000d0
        /*0518*/ 	.short	0x010a
        /*051a*/ 	.byte	0xff
	.zero		1


	//   ....[65]....
        /*051c*/ 	.word	0x00003110
        /*0520*/ 	.word	0x00000002
        /*0524*/ 	.word	0x00000000
        /*0528*/ 	.short	0x0101
        /*052a*/ 	.byte	0xff
	.zero		1


	//   ....[66]....
        /*052c*/ 	.word	0x000031a0
        /*0530*/ 	.word	0x000000ff
        /*0534*/ 	.word	0x000000e0
        /*0538*/ 	.short	0x0106
        /*053a*/ 	.byte	0x04
	.zero		1


	//   ....[67]....
        /*053c*/ 	.word	0x000031c0
        /*0540*/ 	.word	0x000000ff
        /*0544*/ 	.word	0x000000e0
        /*0548*/ 	.short	0x010a
        /*054a*/ 	.byte	0x04
	.zero		1


	//   ....[68]....
        /*054c*/ 	.word	0x00003250
        /*0550*/ 	.word	0x000000ff
        /*0554*/ 	.word	0x000000e0
        /*0558*/ 	.short	0x0106
        /*055a*/ 	.byte	0x07
	.zero		1


	//   ....[69]....
        /*055c*/ 	.word	0x00003290
        /*0560*/ 	.word	0x00000000
        /*0564*/ 	.word	0x000000e0
        /*0568*/ 	.short	0x010a
        /*056a*/ 	.byte	0xff
	.zero		1


	//   ....[70]....
        /*056c*/ 	.word	0x000037f0
        /*0570*/ 	.word	0x00000000
        /*0574*/ 	.word	0x000000d0
        /*0578*/ 	.short	0x010a
        /*057a*/ 	.byte	0xff
	.zero		1


	//   ....[71]....
        /*057c*/ 	.word	0x000038f0
        /*0580*/ 	.word	0x00000003
        /*0584*/ 	.word	0x00000000
        /*0588*/ 	.short	0x0101
        /*058a*/ 	.byte	0xff
	.zero		1


	//   ....[72]....
        /*058c*/ 	.word	0x00003900
        /*0590*/ 	.word	0x000000ff
        /*0594*/ 	.word	0x00000000
        /*0598*/ 	.short	0x010a
        /*059a*/ 	.byte	0x04
	.zero		1


	//   ....[73]....
        /*059c*/ 	.word	0x00003980
        /*05a0*/ 	.word	0x000000ff
        /*05a4*/ 	.word	0x00000110
        /*05a8*/ 	.short	0x010a
        /*05aa*/ 	.byte	0x1f
	.zero		1


	//   ....[74]....
        /*05ac*/ 	.word	0x00003a60
        /*05b0*/ 	.word	0x000000ff
        /*05b4*/ 	.word	0x00000000
        /*05b8*/ 	.short	0x010a
        /*05ba*/ 	.byte	0x05
	.zero		1


	//   ....[75]....
        /*05bc*/ 	.word	0x00003ba0
        /*05c0*/ 	.word	0x000000ff
        /*05c4*/ 	.word	0x00000000
        /*05c8*/ 	.short	0x010a
        /*05ca*/ 	.byte	0x04
	.zero		1


	//   ....[76]....
        /*05cc*/ 	.word	0x00003e30
        /*05d0*/ 	.word	0x000000ff
        /*05d4*/ 	.word	0x00000000
        /*05d8*/ 	.short	0x010a
        /*05da*/ 	.byte	0x04
	.zero		1


	//   ....[77]....
        /*05dc*/ 	.word	0x00003ec0
        /*05e0*/ 	.word	0x000000ff
        /*05e4*/ 	.word	0x00000000
        /*05e8*/ 	.short	0x010a
        /*05ea*/ 	.byte	0x05
	.zero		1


	//   ....[78]....
        /*05ec*/ 	.word	0x00003f50
        /*05f0*/ 	.word	0x000000ff
        /*05f4*/ 	.word	0x00000000
        /*05f8*/ 	.short	0x010a
        /*05fa*/ 	.byte	0x05
	.zero		1


	//   ....[79]....
        /*05fc*/ 	.word	0x00003fe0
        /*0600*/ 	.word	0x000000ff
        /*0604*/ 	.word	0x00000000
        /*0608*/ 	.short	0x010a
        /*060a*/ 	.byte	0x04
	.zero		1


	//   ....[80]....
        /*060c*/ 	.word	0x00004540
        /*0610*/ 	.word	0x00000008
        /*0614*/ 	.word	0x000000d0
        /*0618*/ 	.short	0x010a
        /*061a*/ 	.byte	0xff
	.zero		1


	//   ....[81]....
        /*061c*/ 	.word	0x000046b0
        /*0620*/ 	.word	0x00000000
        /*0624*/ 	.word	0x00000000
        /*0628*/ 	.short	0x0101
        /*062a*/ 	.byte	0xff
	.zero		1


	//   ....[82]....
        /*062c*/ 	.word	0x00004b90
        /*0630*/ 	.word	0x000000ff
        /*0634*/ 	.word	0x000000c8
        /*0638*/ 	.short	0x010a
        /*063a*/ 	.byte	0x15
	.zero		1


	//   ....[83]....
        /*063c*/ 	.word	0x00004d20
        /*0640*/ 	.word	0x000000ff
        /*0644*/ 	.word	0x000000a0
        /*0648*/ 	.short	0x010a
        /*064a*/ 	.byte	0x15
	.zero		1


	//   ....[84]....
        /*064c*/ 	.word	0x00004e70
        /*0650*/ 	.word	0x000000ff
        /*0654*/ 	.word	0x00000080
        /*0658*/ 	.short	0x010b
        /*065a*/ 	.byte	0x15
	.zero		1


	//   ....[85]....
        /*065c*/ 	.word	0x00004e80
        /*0660*/ 	.word	0x000000ff
        /*0664*/ 	.word	0x00000000
        /*0668*/ 	.short	0x0101
        /*066a*/ 	.byte	0x32
	.zero		1


	//   ....[86]....
        /*066c*/ 	.word	0x00004e90
        /*0670*/ 	.word	0x000000ff
        /*0674*/ 	.word	0x000000a8
        /*0678*/ 	.short	0x010a
        /*067a*/ 	.byte	0x15
	.zero		1


	//   ....[87]....
        /*067c*/ 	.word	0x00004fe0
        /*0680*/ 	.word	0x000000ff
        /*0684*/ 	.word	0x00000088
        /*0688*/ 	.short	0x010b
        /*068a*/ 	.byte	0x15
	.zero		1


	//   ....[88]....
        /*068c*/ 	.word	0x00004ff0
        /*0690*/ 	.word	0x000000ff
        /*0694*/ 	.word	0x00000000
        /*0698*/ 	.short	0x0101
        /*069a*/ 	.byte	0x31
	.zero		1


	//   ....[89]....
        /*069c*/ 	.word	0x00005000
        /*06a0*/ 	.word	0x000000ff
        /*06a4*/ 	.word	0x000000b0
        /*06a8*/ 	.short	0x010a
        /*06aa*/ 	.byte	0x15
	.zero		1


	//   ....[90]....
        /*06ac*/ 	.word	0x00005160
        /*06b0*/ 	.word	0x000000ff
        /*06b4*/ 	.word	0x00000090
        /*06b8*/ 	.short	0x010b
        /*06ba*/ 	.byte	0x15
	.zero		1


	//   ....[91]....
        /*06bc*/ 	.word	0x00005170
        /*06c0*/ 	.word	0x000000ff
        /*06c4*/ 	.word	0x00000000
        /*06c8*/ 	.short	0x0101
        /*06ca*/ 	.byte	0x30
	.zero		1


	//   ....[92]....
        /*06cc*/ 	.word	0x00005180
        /*06d0*/ 	.word	0x000000ff
        /*06d4*/ 	.word	0x000000b8
        /*06d8*/ 	.short	0x010a
        /*06da*/ 	.byte	0x15
	.zero		1


	//   ....[93]....
        /*06dc*/ 	.word	0x00005380
        /*06e0*/ 	.word	0x000000ff
        /*06e4*/ 	.word	0x00000098
        /*06e8*/ 	.short	0x010b
        /*06ea*/ 	.byte	0x15
	.zero		1


	//   ....[94]....
        /*06ec*/ 	.word	0x00005390
        /*06f0*/ 	.word	0x000000ff
        /*06f4*/ 	.word	0x00000000
        /*06f8*/ 	.short	0x0101
        /*06fa*/ 	.byte	0x2b
	.zero		1


	//   ....[95]....
        /*06fc*/ 	.word	0x000053c0
        /*0700*/ 	.word	0x000000ff
        /*0704*/ 	.word	0x000000a0
        /*0708*/ 	.short	0x010a
        /*070a*/ 	.byte	0x15
	.zero		1


	//   ....[96]....
        /*070c*/ 	.word	0x000053e0
        /*0710*/ 	.word	0x000000ff
        /*0714*/ 	.word	0x000000a8
        /*0718*/ 	.short	0x010a
        /*071a*/ 	.byte	0x15
	.zero		1


	//   ....[97]....
        /*071c*/ 	.word	0x00005400
        /*0720*/ 	.word	0x000000ff
        /*0724*/ 	.word	0x000000b0
        /*0728*/ 	.short	0x010a
        /*072a*/ 	.byte	0x15
	.zero		1


	//   ....[98]....
        /*072c*/ 	.word	0x00005440
        /*0730*/ 	.word	0x00000000
        /*0734*/ 	.word	0x000000b8
        /*0738*/ 	.short	0x010a
        /*073a*/ 	.byte	0xff
	.zero		1


	//   ....[99]....
        /*073c*/ 	.word	0x00005780
        /*0740*/ 	.word	0x00000003
        /*0744*/ 	.word	0x000000d0
        /*0748*/ 	.short	0x010a
        /*074a*/ 	.byte	0xff
	.zero		1


	//   ....[100]....
        /*074c*/ 	.word	0x00005900
        /*0750*/ 	.word	0x00000000
        /*0754*/ 	.word	0x00000000
        /*0758*/ 	.short	0x0101
        /*075a*/ 	.byte	0xff
	.zero		1


	//   ....[101]....
        /*075c*/ 	.word	0x00006420
        /*0760*/ 	.word	0x000000ff
        /*0764*/ 	.word	0x00000080
        /*0768*/ 	.short	0x010a
        /*076a*/ 	.byte	0x2c
	.zero		1


	//   ....[102]....
        /*076c*/ 	.word	0x00006460
        /*0770*/ 	.word	0x0000001a
        /*0774*/ 	.word	0x000000f0
        /*0778*/ 	.short	0x010a
        /*077a*/ 	.byte	0xff
	.zero		1


	//   ....[103]....
        /*077c*/ 	.word	0x00006570
        /*0780*/ 	.word	0x000000ff
        /*0784*/ 	.word	0x00000080
        /*0788*/ 	.short	0x010a
        /*078a*/ 	.byte	0x2c
	.zero		1


	//   ....[104]....
        /*078c*/ 	.word	0x00006650
        /*0790*/ 	.word	0x0000001a
        /*0794*/ 	.word	0x000000f0
        /*0798*/ 	.short	0x010a
        /*079a*/ 	.byte	0xff
	.zero		1


	//   ....[105]....
        /*079c*/ 	.word	0x00006d80
        /*07a0*/ 	.word	0x00000000
        /*07a4*/ 	.word	0x00000000
        /*07a8*/ 	.short	0x0101
        /*07aa*/ 	.byte	0xff
	.zero		1


	//   ....[106]....
        /*07ac*/ 	.word	0x00006d90
        /*07b0*/ 	.word	0x00000004
        /*07b4*/ 	.word	0x00000080
        /*07b8*/ 	.short	0x010a
        /*07ba*/ 	.byte	0xff
	.zero		1


	//   ....[107]....
        /*07bc*/ 	.word	0x00006e50
        /*07c0*/ 	.word	0x00000004
        /*07c4*/ 	.word	0x00000080
        /*07c8*/ 	.short	0x010a
        /*07ca*/ 	.byte	0xff
	.zero		1


	//   ....[108]....
        /*07cc*/ 	.word	0x00007610
        /*07d0*/ 	.word	0x00000000
        /*07d4*/ 	.word	0x00000000
        /*07d8*/ 	.short	0x0101
        /*07da*/ 	.byte	0xff
	.zero		1


	//   ....[109]....
        /*07dc*/ 	.word	0x00007630
        /*07e0*/ 	.word	0x00000002
        /*07e4*/ 	.word	0x00000080
        /*07e8*/ 	.short	0x010a
        /*07ea*/ 	.byte	0xff
	.zero		1


	//   ....[110]....
        /*07ec*/ 	.word	0x000076e0
        /*07f0*/ 	.word	0x00000002
        /*07f4*/ 	.word	0x00000080
        /*07f8*/ 	.short	0x010a
        /*07fa*/ 	.byte	0xff
	.zero		1


	//   ....[111]....
        /*07fc*/ 	.word	0x00007e90
        /*0800*/ 	.word	0x00000000
        /*0804*/ 	.word	0x00000000
        /*0808*/ 	.short	0x0101
        /*080a*/ 	.byte	0xff
	.zero		1


	//   ....[112]....
        /*080c*/ 	.word	0x00007eb0
        /*0810*/ 	.word	0x00000003
        /*0814*/ 	.word	0x00000080
        /*0818*/ 	.short	0x010a
        /*081a*/ 	.byte	0xff
	.zero		1


	//   ....[113]....
        /*081c*/ 	.word	0x00007f60
        /*0820*/ 	.word	0x00000003
        /*0824*/ 	.word	0x00000080
        /*0828*/ 	.short	0x010a
        /*082a*/ 	.byte	0xff
	.zero		1


	//   ....[114]....
        /*082c*/ 	.word	0x00008370
        /*0830*/ 	.word	0x000000ff
        /*0834*/ 	.word	0x00000000
        /*0838*/ 	.short	0x0101
        /*083a*/ 	.byte	0x04
	.zero		1


	//   ....[115]....
        /*083c*/ 	.word	0x00008780
        /*0840*/ 	.word	0x00000000
        /*0844*/ 	.word	0x00000000
        /*0848*/ 	.short	0x0101
        /*084a*/ 	.byte	0xff
	.zero		1


	//   ....[116]....
        /*084c*/ 	.word	0x00008a30
        /*0850*/ 	.word	0x000000ff
        /*0854*/ 	.word	0x00000000
        /*0858*/ 	.short	0x0101
        /*085a*/ 	.byte	0x04
	.zero		1


	//   ....[117]....
        /*085c*/ 	.word	0x00008a50
        /*0860*/ 	.word	0x00000000
        /*0864*/ 	.word	0x00000140
        /*0868*/ 	.short	0x010a
        /*086a*/ 	.byte	0xff
	.zero		1


	//   ....[118]....
        /*086c*/ 	.word	0x00008ab0
        /*0870*/ 	.word	0x00000000
        /*0874*/ 	.word	0x00000040
        /*0878*/ 	.short	0x010a
        /*087a*/ 	.byte	0xff
	.zero		1


	//   ....[119]....
        /*087c*/ 	.word	0x00008b10
        /*0880*/ 	.word	0x00000000
        /*0884*/ 	.word	0x00000040
        /*0888*/ 	.short	0x010a
        /*088a*/ 	.byte	0xff
	.zero		1


	//   ....[120]....
        /*088c*/ 	.word	0x00008b60
        /*0890*/ 	.word	0x00000003
        /*0894*/ 	.word	0x000000d0
        /*0898*/ 	.short	0x010a
        /*089a*/ 	.byte	0xff
	.zero		1


	//   ....[121]....
        /*089c*/ 	.word	0x00008bc0
        /*08a0*/ 	.word	0x00000000
        /*08a4*/ 	.word	0x00000000
        /*08a8*/ 	.short	0x010a
        /*08aa*/ 	.byte	0xff
	.zero		1


	//   ....[122]....
        /*08ac*/ 	.word	0x00008c20
        /*08b0*/ 	.word	0x00000000
        /*08b4*/ 	.word	0x00000000
        /*08b8*/ 	.short	0x010a
        /*08ba*/ 	.byte	0xff
	.zero		1


	//   ....[123]....
        /*08bc*/ 	.word	0x00008c80
        /*08c0*/ 	.word	0x00000000
        /*08c4*/ 	.word	0x00000000
        /*08c8*/ 	.short	0x010a
        /*08ca*/ 	.byte	0xff
	.zero		1


	//   ....[124]....
        /*08cc*/ 	.word	0x00008ce0
        /*08d0*/ 	.word	0x00000000
        /*08d4*/ 	.word	0x00000000
        /*08d8*/ 	.short	0x010a
        /*08da*/ 	.byte	0xff
	.zero		1


	//   ....[125]....
        /*08dc*/ 	.word	0x00008d40
        /*08e0*/ 	.word	0x00000000
        /*08e4*/ 	.word	0x00000000
        /*08e8*/ 	.short	0x010a
        /*08ea*/ 	.byte	0xff
	.zero		1


	//   ....[126]....
        /*08ec*/ 	.word	0x00008da0
        /*08f0*/ 	.word	0x00000000
        /*08f4*/ 	.word	0x00000000
        /*08f8*/ 	.short	0x010a
        /*08fa*/ 	.byte	0xff
	.zero		1


	//   ....[127]....
        /*08fc*/ 	.word	0x00008e00
        /*0900*/ 	.word	0x00000000
        /*0904*/ 	.word	0x00000000
        /*0908*/ 	.short	0x010a
        /*090a*/ 	.byte	0xff
	.zero		1


	//   ....[128]....
        /*090c*/ 	.word	0x00008e50
        /*0910*/ 	.word	0x00000002
        /*0914*/ 	.word	0x00000130
        /*0918*/ 	.short	0x010a
        /*091a*/ 	.byte	0xff
	.zero		1


	//   ....[129]....
        /*091c*/ 	.word	0x00008eb0
        /*0920*/ 	.word	0x00000002
        /*0924*/ 	.word	0x000000e0
        /*0928*/ 	.short	0x010a
        /*092a*/ 	.byte	0xff
	.zero		1


	//   ....[130]....
        /*092c*/ 	.word	0x00008f00
        /*0930*/ 	.word	0x00000002
        /*0934*/ 	.word	0x000000d0
        /*0938*/ 	.short	0x010a
        /*093a*/ 	.byte	0xff
	.zero		1


	//   ....[131]....
        /*093c*/ 	.word	0x00008f60
        /*0940*/ 	.word	0x00000000
        /*0944*/ 	.word	0x000000e0
        /*0948*/ 	.short	0x010a
        /*094a*/ 	.byte	0xff
	.zero		1


	//   ....[132]....
        /*094c*/ 	.word	0x00008fb0
        /*0950*/ 	.word	0x00000000
        /*0954*/ 	.word	0x000000d0
        /*0958*/ 	.short	0x010a
        /*095a*/ 	.byte	0xff
	.zero		1


	//   ....[133]....
        /*095c*/ 	.word	0x00009010
        /*0960*/ 	.word	0x00000002
        /*0964*/ 	.word	0x00000110
        /*0968*/ 	.short	0x010a
        /*096a*/ 	.byte	0xff
	.zero		1


	//   ....[134]....
        /*096c*/ 	.word	0x00009070
        /*0970*/ 	.word	0x00000000
        /*0974*/ 	.word	0x00000000
        /*0978*/ 	.short	0x010a
        /*097a*/ 	.byte	0xff
	.zero		1


	//   ....[135]....
        /*097c*/ 	.word	0x000090d0
        /*0980*/ 	.word	0x00000000
        /*0984*/ 	.word	0x00000000
        /*0988*/ 	.short	0x010a
        /*098a*/ 	.byte	0xff
	.zero		1


	//   ....[136]....
        /*098c*/ 	.word	0x00009130
        /*0990*/ 	.word	0x00000000
        /*0994*/ 	.word	0x00000000
        /*0998*/ 	.short	0x010a
        /*099a*/ 	.byte	0xff
	.zero		1


	//   ....[137]....
        /*099c*/ 	.word	0x00009190
        /*09a0*/ 	.word	0x00000000
        /*09a4*/ 	.word	0x00000000
        /*09a8*/ 	.short	0x010a
        /*09aa*/ 	.byte	0xff
	.zero		1


	//   ....[138]....
        /*09ac*/ 	.word	0x000091f0
        /*09b0*/ 	.word	0x00000000
        /*09b4*/ 	.word	0x00000000
        /*09b8*/ 	.short	0x010a
        /*09ba*/ 	.byte	0xff
	.zero		1


	//   ....[139]....
        /*09bc*/ 	.word	0x00009240
        /*09c0*/ 	.word	0x00000008
        /*09c4*/ 	.word	0x000000d0
        /*09c8*/ 	.short	0x010a
        /*09ca*/ 	.byte	0xff
	.zero		1


	//   ....[140]....
        /*09cc*/ 	.word	0x000092a0
        /*09d0*/ 	.word	0x00000000
        /*09d4*/ 	.word	0x000000c8
        /*09d8*/ 	.short	0x010a
        /*09da*/ 	.byte	0xff
	.zero		1


	//   ....[141]....
        /*09dc*/ 	.word	0x00009300
        /*09e0*/ 	.word	0x00000000
        /*09e4*/ 	.word	0x000000a0
        /*09e8*/ 	.short	0x010a
        /*09ea*/ 	.byte	0xff
	.zero		1


	//   ....[142]....
        /*09ec*/ 	.word	0x00009360
        /*09f0*/ 	.word	0x00000000
        /*09f4*/ 	.word	0x000000a8
        /*09f8*/ 	.short	0x010a
        /*09fa*/ 	.byte	0xff
	.zero		1


	//   ....[143]....
        /*09fc*/ 	.word	0x000093c0
        /*0a00*/ 	.word	0x00000000
        /*0a04*/ 	.word	0x000000b0
        /*0a08*/ 	.short	0x010a
        /*0a0a*/ 	.byte	0xff
	.zero		1


	//   ....[144]....
        /*0a0c*/ 	.word	0x00009420
        /*0a10*/ 	.word	0x00000000
        /*0a14*/ 	.word	0x000000b8
        /*0a18*/ 	.short	0x010a
        /*0a1a*/ 	.byte	0xff
	.zero		1


	//   ....[145]....
        /*0a1c*/ 	.word	0x00009480
        /*0a20*/ 	.word	0x00000000
        /*0a24*/ 	.word	0x000000a0
        /*0a28*/ 	.short	0x010a
        /*0a2a*/ 	.byte	0xff
	.zero		1


	//   ....[146]....
        /*0a2c*/ 	.word	0x000094e0
        /*0a30*/ 	.word	0x00000000
        /*0a34*/ 	.word	0x000000a8
        /*0a38*/ 	.short	0x010a
        /*0a3a*/ 	.byte	0xff
	.zero		1


	//   ....[147]....
        /*0a3c*/ 	.word	0x00009540
        /*0a40*/ 	.word	0x00000000
        /*0a44*/ 	.word	0x000000b0
        /*0a48*/ 	.short	0x010a
        /*0a4a*/ 	.byte	0xff
	.zero		1


	//   ....[148]....
        /*0a4c*/ 	.word	0x00009590
        /*0a50*/ 	.word	0x00000003
        /*0a54*/ 	.word	0x000000d0
        /*0a58*/ 	.short	0x010a
        /*0a5a*/ 	.byte	0xff
	.zero		1


	//   ....[149]....
        /*0a5c*/ 	.word	0x000095f0
        /*0a60*/ 	.word	0x00000000
        /*0a64*/ 	.word	0x00000080
        /*0a68*/ 	.short	0x010a
        /*0a6a*/ 	.byte	0xff
	.zero		1


	//   ....[150]....
        /*0a6c*/ 	.word	0x00009640
        /*0a70*/ 	.word	0x0000001a
        /*0a74*/ 	.word	0x000000f0
        /*0a78*/ 	.short	0x010a
        /*0a7a*/ 	.byte	0xff
	.zero		1


	//   ....[151]....
        /*0a7c*/ 	.word	0x00009690
        /*0a80*/ 	.word	0x00000004
        /*0a84*/ 	.word	0x00000080
        /*0a88*/ 	.short	0x010a
        /*0a8a*/ 	.byte	0xff
	.zero		1


	//   ....[152]....
        /*0a8c*/ 	.word	0x000096e0
        /*0a90*/ 	.word	0x00000002
        /*0a94*/ 	.word	0x00000080
        /*0a98*/ 	.short	0x010a
        /*0a9a*/ 	.byte	0xff
	.zero		1


	//   ....[153]....
        /*0a9c*/ 	.word	0x00009730
        /*0aa0*/ 	.word	0x00000003
        /*0aa4*/ 	.word	0x00000080
        /*0aa8*/ 	.short	0x010a
        /*0aaa*/ 	.byte	0xff
	.zero		1


	//----- nvinfo : EIATTR_NUM_MBARRIERS
	.align		4
.L_47:
        /*0aac*/ 	.byte	0x03, 0x38
        /*0aae*/ 	.short	0x002a


	//----- nvinfo : EIATTR_EXIT_INSTR_OFFSETS
	.align		4
        /*0ab0*/ 	.byte	0x04, 0x1c
        /*0ab2*/ 	.short	(.L_49 - .L_48)


	//   ....[0]....
.L_48:
        /*0ab4*/ 	.word	0x00002d50


	//   ....[1]....
        /*0ab8*/ 	.word	0x00003260


	//   ....[2]....
        /*0abc*/ 	.word	0x000032c0


	//   ....[3]....
        /*0ac0*/ 	.word	0x00004240


	//   ....[4]....
        /*0ac4*/ 	.word	0x00005470


	//   ....[5]....
        /*0ac8*/ 	.word	0x000054b0


	//   ....[6]....
        /*0acc*/ 	.word	0x00008910


	//   ....[7]....
        /*0ad0*/ 	.word	0x00008990


	//   ....[8]....
        /*0ad4*/ 	.word	0x000089c0


	//   ....[9]....
        /*0ad8*/ 	.word	0x00008a40


	//----- nvinfo : EIATTR_MAX_THREADS
	.align		4
.L_49:
        /*0adc*/ 	.byte	0x04, 0x05
        /*0ade*/ 	.short	(.L_51 - .L_50)
.L_50:
        /*0ae0*/ 	.word	0x00000100
        /*0ae4*/ 	.word	0x00000001
        /*0ae8*/ 	.word	0x00000001


	//----- nvinfo : EIATTR_CRS_STACK_SIZE
	.align		4
.L_51:
        /*0aec*/ 	.byte	0x04, 0x1e
        /*0aee*/ 	.short	(.L_53 - .L_52)
.L_52:
        /*0af0*/ 	.word	0x00000000


	//----- nvinfo : EIATTR_CBANK_PARAM_SIZE
	.align		4
.L_53:
        /*0af4*/ 	.byte	0x03, 0x19
        /*0af6*/ 	.short	0x0800


	//----- nvinfo : EIATTR_PARAM_CBANK
	.align		4
        /*0af8*/ 	.byte	0x04, 0x0a
        /*0afa*/ 	.short	(.L_55 - .L_54)
	.align		4
.L_54:
        /*0afc*/ 	.word	index@(.nv.constant0._ZN7cutlass13device_kernelINS_4gemm6kernel13GemmUniversalIN4cute5tupleIJiiiiEEENS1_10collective13CollectiveMmaINS1_35MainloopSm100TmaUmmaWarpSpecializedILi8ELi2ELi4ENS5_IJNS4_1CILi8EEENSA_ILi1EEESC_EEEEENS5_IJNSA_ILi64EEENSA_ILi128EEESF_EEENS_10bfloat16_tENS5_IJlSC_lEEESI_SJ_NS4_8TiledMMAINS4_8MMA_AtomIJNS4_20SM100_MMA_F16BF16_SSISI_SI_fLi64ELi128ELNS4_4UMMA5MajorE0ELSO_0ELNSN_7ScaleInE0ELSP_0EEEEEENS4_6LayoutINS5_IJSC_SC_SC_EEENS5_IJNSA_ILi0EEESU_SU_EEEEENS5_IJNS4_10UnderscoreESX_SX_EEEEENS4_13SM90_TMA_LOADENS4_14ComposedLayoutINS4_7SwizzleILi3ELi4ELi3EEENS4_18smem_ptr_flag_bitsILi16EEENSS_INS5_IJSB_SF_EEENS5_IJSF_SC_EEEEEEEvNS4_8identityENS4_23SM90_TMA_LOAD_MULTICASTES19_vS1A_EENS_8epilogue10collective18CollectiveEpilogueINS1D_23Sm100TmaWarpSpecializedILi4ELi2ELi16ELb1ELb0EEEJSH_NS5_IJNSS_ISF_SC_EENSS_INSA_ILi32EEESC_EEEEESI_SJ_SI_SJ_NS1D_6fusion15FusionCallbacksIS1H_NS1M_17LinearCombinationISI_fSI_fLNS_15FloatRoundStyleE2EEESH_S1L_JEEENS4_5SM1004TMEM4LOAD26SM100_TMEM_LOAD_16dp256b4xES10_NS11_INS12_ILi2ELi4ELi3EEES15_NSS_INS5_IJSB_S1J_EEENS5_IJS1J_SC_EEEEEEENS4_17SM75_U32x4_LDSM_NENS4_14SM90_TMA_STOREES20_NS4_17SM90_U32x4_STSM_NENS4_39AutoVectorizingCopyWithAssumedAlignmentILi128EEEEEEvvEEEEvNT_6ParamsE)
        /*0b00*/ 	.short	0x0380
        /*0b02*/ 	.short	0x0800


	//----- nvinfo : EIATTR_SW_WAR
	.align		4
.L_55:
        /*0b04*/ 	.byte	0x04, 0x36
        /*0b06*/ 	.short	(.L_57 - .L_56)
.L_56:
        /*0b08*/ 	.word	0x00000008
.L_57:


//--------------------- .nv.callgraph             --------------------------
	.section	.nv.callgraph,"",@"SHT_CUDA_CALLGRAPH"
	.align	4
	.sectionentsize	8
	.align		4
        /*0000*/ 	.word	0x00000000
	.align		4
        /*0004*/ 	.word	0xffffffff
	.align		4
        /*0008*/ 	.word	index@(_ZN7cutlass13device_kernelINS_4gemm6kernel13GemmUniversalIN4cute5tupleIJiiiiEEENS1_10collective13CollectiveMmaINS1_35MainloopSm100TmaUmmaWarpSpecializedILi8ELi2ELi4ENS5_IJNS4_1CILi8EEENSA_ILi1EEESC_EEEEENS5_IJNSA_ILi64EEENSA_ILi128EEESF_EEENS_10bfloat16_tENS5_IJlSC_lEEESI_SJ_NS4_8TiledMMAINS4_8MMA_AtomIJNS4_20SM100_MMA_F16BF16_SSISI_SI_fLi64ELi128ELNS4_4UMMA5MajorE0ELSO_0ELNSN_7ScaleInE0ELSP_0EEEEEENS4_6LayoutINS5_IJSC_SC_SC_EEENS5_IJNSA_ILi0EEESU_SU_EEEEENS5_IJNS4_10UnderscoreESX_SX_EEEEENS4_13SM90_TMA_LOADENS4_14ComposedLayoutINS4_7SwizzleILi3ELi4ELi3EEENS4_18smem_ptr_flag_bitsILi16EEENSS_INS5_IJSB_SF_EEENS5_IJSF_SC_EEEEEEEvNS4_8identityENS4_23SM90_TMA_LOAD_MULTICASTES19_vS1A_EENS_8epilogue10collective18CollectiveEpilogueINS1D_23Sm100TmaWarpSpecializedILi4ELi2ELi16ELb1ELb0EEEJSH_NS5_IJNSS_ISF_SC_EENSS_INSA_ILi32EEESC_EEEEESI_SJ_SI_SJ_NS1D_6fusion15FusionCallbacksIS1H_NS1M_17LinearCombinationISI_fSI_fLNS_15FloatRoundStyleE2EEESH_S1L_JEEENS4_5SM1004TMEM4LOAD26SM100_TMEM_LOAD_16dp256b4xES10_NS11_INS12_ILi2ELi4ELi3EEES15_NSS_INS5_IJSB_S1J_EEENS5_IJS1J_SC_EEEEEEENS4_17SM75_U32x4_LDSM_NENS4_14SM90_TMA_STOREES20_NS4_17SM90_U32x4_STSM_NENS4_39AutoVectorizingCopyWithAssumedAlignmentILi128EEEEEEvvEEEEvNT_6ParamsE)
	.align		4
        /*000c*/ 	.word	index@(__assertfail)
	.align		4
        /*0010*/ 	.word	0x00000000
	.align		4
        /*0014*/ 	.word	0xfffffffe
	.align		4
        /*0018*/ 	.word	0x00000000
	.align		4
        /*001c*/ 	.word	0xfffffffd
	.align		4
        /*0020*/ 	.word	0x00000000
	.align		4
        /*0024*/ 	.word	0xfffffffc


//--------------------- .nv.constant4             --------------------------
	.section	.nv.constant4,"a",@progbits
	.align	8
	.align		8
.nv.constant4:
        /*0000*/ 	.dword	__assertfail
	.align		8
        /*0008*/ 	.dword	__unnamed_1
	.align		8
        /*0010*/ 	.dword	__unnamed_2
	.align		8
        /*0018*/ 	.dword	_ZN40_INTERNAL_1ae56551_4_k_cu_7e3686b3_328174cuda3std3__45__cpo5beginE
	.align		8
        /*0020*/ 	.dword	_ZN40_INTERNAL_1ae56551_4_k_cu_7e3686b3_328174cuda3std3__45__cpo3endE
	.align		8
        /*0028*/ 	.dword	_ZN40_INTERNAL_1ae56551_4_k_cu_7e3686b3_328174cuda3std3__45__cpo6cbeginE
	.align		8
        /*0030*/ 	.dword	_ZN40_INTERNAL_1ae56551_4_k_cu_7e3686b3_328174cuda3std3__45__cpo4cendE
	.align		8
        /*0038*/ 	.dword	_ZN40_INTERNAL_1ae56551_4_k_cu_7e3686b3_328174cuda3std3__442_GLOBAL__N__1ae56551_4_k_cu_7e3686b3_328176ignoreE
	.align		8
        /*0040*/ 	.dword	_ZN40_INTERNAL_1ae56551_4_k_cu_7e3686b3_328174cuda3std3__419piecewise_constructE
	.align		8
        /*0048*/ 	.dword	_ZN40_INTERNAL_1ae56551_4_k_cu_7e3686b3_328174cuda3std3__48in_placeE
	.align		8
        /*0050*/ 	.dword	_ZN40_INTERNAL_1ae56551_4_k_cu_7e3686b3_328174cuda3std6ranges3__45__cpo4swapE
	.align		8
        /*0058*/ 	.dword	_ZN40_INTERNAL_1ae56551_4_k_cu_7e3686b3_328174cuda3std6ranges3__45__cpo9iter_moveE
	.align		8
        /*0060*/ 	.dword	_ZN40_INTERNAL_1ae56551_4_k_cu_7e3686b3_328174cute7productE
	.align		8
        /*0068*/ 	.dword	_ZN40_INTERNAL_1ae56551_4_k_cu_7e3686b3_328174cute1_E
	.align		8
        /*0070*/ 	.dword	$str$25
	.align		8
        /*0078*/ 	.dword	$str$26
	.align		8
        /*0080*/ 	.dword	$str$27
	.align		8
        /*0088*/ 	.dword	$str$28


//--------------------- .text._ZN7cutlass13device_kernelINS_4gemm6kernel13GemmUniversalIN4cute5tupleIJiiiiEEENS1_10collective13CollectiveMmaINS1_35MainloopSm100TmaUmmaWarpSpecializedILi8ELi2ELi4ENS5_IJNS4_1CILi8EEENSA_ILi1EEESC_EEEEENS5_IJNSA_ILi64EEENSA_ILi128EEESF_EEENS_10bfloat16_tENS5_IJlSC_lEEESI_SJ_NS4_8TiledMMAINS4_8MMA_AtomIJNS4_20SM100_MMA_F16BF16_SSISI_SI_fLi64ELi128ELNS4_4UMMA5MajorE0ELSO_0ELNSN_7ScaleInE0ELSP_0EEEEEENS4_6LayoutINS5_IJSC_SC_SC_EEENS5_IJNSA_ILi0EEESU_SU_EEEEENS5_IJNS4_10UnderscoreESX_SX_EEEEENS4_13SM90_TMA_LOADENS4_14ComposedLayoutINS4_7SwizzleILi3ELi4ELi3EEENS4_18smem_ptr_flag_bitsILi16EEENSS_INS5_IJSB_SF_EEENS5_IJSF_SC_EEEEEEEvNS4_8identityENS4_23SM90_TMA_LOAD_MULTICASTES19_vS1A_EENS_8epilogue10collective18CollectiveEpilogueINS1D_23Sm100TmaWarpSpecializedILi4ELi2ELi16ELb1ELb0EEEJSH_NS5_IJNSS_ISF_SC_EENSS_INSA_ILi32EEESC_EEEEESI_SJ_SI_SJ_NS1D_6fusion15FusionCallbacksIS1H_NS1M_17LinearCombinationISI_fSI_fLNS_15FloatRoundStyleE2EEESH_S1L_JEEENS4_5SM1004TMEM4LOAD26SM100_TMEM_LOAD_16dp256b4xES10_NS11_INS12_ILi2ELi4ELi3EEES15_NSS_INS5_IJSB_S1J_EEENS5_IJS1J_SC_EEEEEEENS4_17SM75_U32x4_LDSM_NENS4_14SM90_TMA_STOREES20_NS4_17SM90_U32x4_STSM_NENS4_39AutoVectorizingCopyWithAssumedAlignmentILi128EEEEEEvvEEEEvNT_6ParamsE --------------------------
	.section	.text._ZN7cutlass13device_kernelINS_4gemm6kernel13GemmUniversalIN4cute5tupleIJiiiiEEENS1_10collective13CollectiveMmaINS1_35MainloopSm100TmaUmmaWarpSpecializedILi8ELi2ELi4ENS5_IJNS4_1CILi8EEENSA_ILi1EEESC_EEEEENS5_IJNSA_ILi64EEENSA_ILi128EEESF_EEENS_10bfloat16_tENS5_IJlSC_lEEESI_SJ_NS4_8TiledMMAINS4_8MMA_AtomIJNS4_20SM100_MMA_F16BF16_SSISI_SI_fLi64ELi128ELNS4_4UMMA5MajorE0ELSO_0ELNSN_7ScaleInE0ELSP_0EEEEEENS4_6LayoutINS5_IJSC_SC_SC_EEENS5_IJNSA_ILi0EEESU_SU_EEEEENS5_IJNS4_10UnderscoreESX_SX_EEEEENS4_13SM90_TMA_LOADENS4_14ComposedLayoutINS4_7SwizzleILi3ELi4ELi3EEENS4_18smem_ptr_flag_bitsILi16EEENSS_INS5_IJSB_SF_EEENS5_IJSF_SC_EEEEEEEvNS4_8identityENS4_23SM90_TMA_LOAD_MULTICASTES19_vS1A_EENS_8epilogue10collective18CollectiveEpilogueINS1D_23Sm100TmaWarpSpecializedILi4ELi2ELi16ELb1ELb0EEEJSH_NS5_IJNSS_ISF_SC_EENSS_INSA_ILi32EEESC_EEEEESI_SJ_SI_SJ_NS1D_6fusion15FusionCallbacksIS1H_NS1M_17LinearCombinationISI_fSI_fLNS_15FloatRoundStyleE2EEESH_S1L_JEEENS4_5SM1004TMEM4LOAD26SM100_TMEM_LOAD_16dp256b4xES10_NS11_INS12_ILi2ELi4ELi3EEES15_NSS_INS5_IJSB_S1J_EEENS5_IJS1J_SC_EEEEEEENS4_17SM75_U32x4_LDSM_NENS4_14SM90_TMA_STOREES20_NS4_17SM90_U32x4_STSM_NENS4_39AutoVectorizingCopyWithAssumedAlignmentILi128EEEEEEvvEEEEvNT_6ParamsE,"ax",@progbits
	.align	128
.text._ZN7cutlass13device_kernelINS_4gemm6kernel13GemmUniversalIN4cute5tupleIJiiiiEEENS1_10collective13CollectiveMmaINS1_35MainloopSm100TmaUmmaWarpSpecializedILi8ELi2ELi4ENS5_IJNS4_1CILi8EEENSA_ILi1EEESC_EEEEENS5_IJNSA_ILi64EEENSA_ILi128EEESF_EEENS_10bfloat16_tENS5_IJlSC_lEEESI_SJ_NS4_8TiledMMAINS4_8MMA_AtomIJNS4_20SM100_MMA_F16BF16_SSISI_SI_fLi64ELi128ELNS4_4UMMA5MajorE0ELSO_0ELNSN_7ScaleInE0ELSP_0EEEEEENS4_6LayoutINS5_IJSC_SC_SC_EEENS5_IJNSA_ILi0EEESU_SU_EEEEENS5_IJNS4_10UnderscoreESX_SX_EEEEENS4_13SM90_TMA_LOADENS4_14ComposedLayoutINS4_7SwizzleILi3ELi4ELi3EEENS4_18smem_ptr_flag_bitsILi16EEENSS_INS5_IJSB_SF_EEENS5_IJSF_SC_EEEEEEEvNS4_8identityENS4_23SM90_TMA_LOAD_MULTICASTES19_vS1A_EENS_8epilogue10collective18CollectiveEpilogueINS1D_23Sm100TmaWarpSpecializedILi4ELi2ELi16ELb1ELb0EEEJSH_NS5_IJNSS_ISF_SC_EENSS_INSA_ILi32EEESC_EEEEESI_SJ_SI_SJ_NS1D_6fusion15FusionCallbacksIS1H_NS1M_17LinearCombinationISI_fSI_fLNS_15FloatRoundStyleE2EEESH_S1L_JEEENS4_5SM1004TMEM4LOAD26SM100_TMEM_LOAD_16dp256b4xES10_NS11_INS12_ILi2ELi4ELi3EEES15_NSS_INS5_IJSB_S1J_EEENS5_IJS1J_SC_EEEEEEENS4_17SM75_U32x4_LDSM_NENS4_14SM90_TMA_STOREES20_NS4_17SM90_U32x4_STSM_NENS4_39AutoVectorizingCopyWithAssumedAlignmentILi128EEEEEEvvEEEEvNT_6ParamsE:
        .type           _ZN7cutlass13device_kernelINS_4gemm6kernel13GemmUniversalIN4cute5tupleIJiiiiEEENS1_10collective13CollectiveMmaINS1_35MainloopSm100TmaUmmaWarpSpecializedILi8ELi2ELi4ENS5_IJNS4_1CILi8EEENSA_ILi1EEESC_EEEEENS5_IJNSA_ILi64EEENSA_ILi128EEESF_EEENS_10bfloat16_tENS5_IJlSC_lEEESI_SJ_NS4_8TiledMMAINS4_8MMA_AtomIJNS4_20SM100_MMA_F16BF16_SSISI_SI_fLi64ELi128ELNS4_4UMMA5MajorE0ELSO_0ELNSN_7ScaleInE0ELSP_0EEEEEENS4_6LayoutINS5_IJSC_SC_SC_EEENS5_IJNSA_ILi0EEESU_SU_EEEEENS5_IJNS4_10UnderscoreESX_SX_EEEEENS4_13SM90_TMA_LOADENS4_14ComposedLayoutINS4_7SwizzleILi3ELi4ELi3EEENS4_18smem_ptr_flag_bitsILi16EEENSS_INS5_IJSB_SF_EEENS5_IJSF_SC_EEEEEEEvNS4_8identityENS4_23SM90_TMA_LOAD_MULTICASTES19_vS1A_EENS_8epilogue10collective18CollectiveEpilogueINS1D_23Sm100TmaWarpSpecializedILi4ELi2ELi16ELb1ELb0EEEJSH_NS5_IJNSS_ISF_SC_EENSS_INSA_ILi32EEESC_EEEEESI_SJ_SI_SJ_NS1D_6fusion15FusionCallbacksIS1H_NS1M_17LinearCombinationISI_fSI_fLNS_15FloatRoundStyleE2EEESH_S1L_JEEENS4_5SM1004TMEM4LOAD26SM100_TMEM_LOAD_16dp256b4xES10_NS11_INS12_ILi2ELi4ELi3EEES15_NSS_INS5_IJSB_S1J_EEENS5_IJS1J_SC_EEEEEEENS4_17SM75_U32x4_LDSM_NENS4_14SM90_TMA_STOREES20_NS4_17SM90_U32x4_STSM_NENS4_39AutoVectorizingCopyWithAssumedAlignmentILi128EEEEEEvvEEEEvNT_6ParamsE,@function
        .size           _ZN7cutlass13device_kernelINS_4gemm6kernel13GemmUniversalIN4cute5tupleIJiiiiEEENS1_10collective13CollectiveMmaINS1_35MainloopSm100TmaUmmaWarpSpecializedILi8ELi2ELi4ENS5_IJNS4_1CILi8EEENSA_ILi1EEESC_EEEEENS5_IJNSA_ILi64EEENSA_ILi128EEESF_EEENS_10bfloat16_tENS5_IJlSC_lEEESI_SJ_NS4_8TiledMMAINS4_8MMA_AtomIJNS4_20SM100_MMA_F16BF16_SSISI_SI_fLi64ELi128ELNS4_4UMMA5MajorE0ELSO_0ELNSN_7ScaleInE0ELSP_0EEEEEENS4_6LayoutINS5_IJSC_SC_SC_EEENS5_IJNSA_ILi0EEESU_SU_EEEEENS5_IJNS4_10UnderscoreESX_SX_EEEEENS4_13SM90_TMA_LOADENS4_14ComposedLayoutINS4_7SwizzleILi3ELi4ELi3EEENS4_18smem_ptr_flag_bitsILi16EEENSS_INS5_IJSB_SF_EEENS5_IJSF_SC_EEEEEEEvNS4_8identityENS4_23SM90_TMA_LOAD_MULTICASTES19_vS1A_EENS_8epilogue10collective18CollectiveEpilogueINS1D_23Sm100TmaWarpSpecializedILi4ELi2ELi16ELb1ELb0EEEJSH_NS5_IJNSS_ISF_SC_EENSS_INSA_ILi32EEESC_EEEEESI_SJ_SI_SJ_NS1D_6fusion15FusionCallbacksIS1H_NS1M_17LinearCombinationISI_fSI_fLNS_15FloatRoundStyleE2EEESH_S1L_JEEENS4_5SM1004TMEM4LOAD26SM100_TMEM_LOAD_16dp256b4xES10_NS11_INS12_ILi2ELi4ELi3EEES15_NSS_INS5_IJSB_S1J_EEENS5_IJS1J_SC_EEEEEEENS4_17SM75_U32x4_LDSM_NENS4_14SM90_TMA_STOREES20_NS4_17SM90_U32x4_STSM_NENS4_39AutoVectorizingCopyWithAssumedAlignmentILi128EEEEEEvvEEEEvNT_6ParamsE,(.L_x_196 - _ZN7cutlass13device_kernelINS_4gemm6kernel13GemmUniversalIN4cute5tupleIJiiiiEEENS1_10collective13CollectiveMmaINS1_35MainloopSm100TmaUmmaWarpSpecializedILi8ELi2ELi4ENS5_IJNS4_1CILi8EEENSA_ILi1EEESC_EEEEENS5_IJNSA_ILi64EEENSA_ILi128EEESF_EEENS_10bfloat16_tENS5_IJlSC_lEEESI_SJ_NS4_8TiledMMAINS4_8MMA_AtomIJNS4_20SM100_MMA_F16BF16_SSISI_SI_fLi64ELi128ELNS4_4UMMA5MajorE0ELSO_0ELNSN_7ScaleInE0ELSP_0EEEEEENS4_6LayoutINS5_IJSC_SC_SC_EEENS5_IJNSA_ILi0EEESU_SU_EEEEENS5_IJNS4_10UnderscoreESX_SX_EEEEENS4_13SM90_TMA_LOADENS4_14ComposedLayoutINS4_7SwizzleILi3ELi4ELi3EEENS4_18smem_ptr_flag_bitsILi16EEENSS_INS5_IJSB_SF_EEENS5_IJSF_SC_EEEEEEEvNS4_8identityENS4_23SM90_TMA_LOAD_MULTICASTES19_vS1A_EENS_8epilogue10collective18CollectiveEpilogueINS1D_23Sm100TmaWarpSpecializedILi4ELi2ELi16ELb1ELb0EEEJSH_NS5_IJNSS_ISF_SC_EENSS_INSA_ILi32EEESC_EEEEESI_SJ_SI_SJ_NS1D_6fusion15FusionCallbacksIS1H_NS1M_17LinearCombinationISI_fSI_fLNS_15FloatRoundStyleE2EEESH_S1L_JEEENS4_5SM1004TMEM4LOAD26SM100_TMEM_LOAD_16dp256b4xES10_NS11_INS12_ILi2ELi4ELi3EEES15_NSS_INS5_IJSB_S1J_EEENS5_IJS1J_SC_EEEEEEENS4_17SM75_U32x4_LDSM_NENS4_14SM90_TMA_STOREES20_NS4_17SM90_U32x4_STSM_NENS4_39AutoVectorizingCopyWithAssumedAlignmentILi128EEEEEEvvEEEEvNT_6ParamsE)
        .other          _ZN7cutlass13device_kernelINS_4gemm6kernel13GemmUniversalIN4cute5tupleIJiiiiEEENS1_10collective13CollectiveMmaINS1_35MainloopSm100TmaUmmaWarpSpecializedILi8ELi2ELi4ENS5_IJNS4_1CILi8EEENSA_ILi1EEESC_EEEEENS5_IJNSA_ILi64EEENSA_ILi128EEESF_EEENS_10bfloat16_tENS5_IJlSC_lEEESI_SJ_NS4_8TiledMMAINS4_8MMA_AtomIJNS4_20SM100_MMA_F16BF16_SSISI_SI_fLi64ELi128ELNS4_4UMMA5MajorE0ELSO_0ELNSN_7ScaleInE0ELSP_0EEEEEENS4_6LayoutINS5_IJSC_SC_SC_EEENS5_IJNSA_ILi0EEESU_SU_EEEEENS5_IJNS4_10UnderscoreESX_SX_EEEEENS4_13SM90_TMA_LOADENS4_14ComposedLayoutINS4_7SwizzleILi3ELi4ELi3EEENS4_18smem_ptr_flag_bitsILi16EEENSS_INS5_IJSB_SF_EEENS5_IJSF_SC_EEEEEEEvNS4_8identityENS4_23SM90_TMA_LOAD_MULTICASTES19_vS1A_EENS_8epilogue10collective18CollectiveEpilogueINS1D_23Sm100TmaWarpSpecializedILi4ELi2ELi16ELb1ELb0EEEJSH_NS5_IJNSS_ISF_SC_EENSS_INSA_ILi32EEESC_EEEEESI_SJ_SI_SJ_NS1D_6fusion15FusionCallbacksIS1H_NS1M_17LinearCombinationISI_fSI_fLNS_15FloatRoundStyleE2EEESH_S1L_JEEENS4_5SM1004TMEM4LOAD26SM100_TMEM_LOAD_16dp256b4xES10_NS11_INS12_ILi2ELi4ELi3EEES15_NSS_INS5_IJSB_S1J_EEENS5_IJS1J_SC_EEEEEEENS4_17SM75_U32x4_LDSM_NENS4_14SM90_TMA_STOREES20_NS4_17SM90_U32x4_STSM_NENS4_39AutoVectorizingCopyWithAssumedAlignmentILi128EEEEEEvvEEEEvNT_6ParamsE,@"STO_CUDA_ENTRY STV_DEFAULT"
_ZN7cutlass13device_kernelINS_4gemm6kernel13GemmUniversalIN4cute5tupleIJiiiiEEENS1_10collective13CollectiveMmaINS1_35MainloopSm100TmaUmmaWarpSpecializedILi8ELi2ELi4ENS5_IJNS4_1CILi8EEENSA_ILi1EEESC_EEEEENS5_IJNSA_ILi64EEENSA_ILi128EEESF_EEENS_10bfloat16_tENS5_IJlSC_lEEESI_SJ_NS4_8TiledMMAINS4_8MMA_AtomIJNS4_20SM100_MMA_F16BF16_SSISI_SI_fLi64ELi128ELNS4_4UMMA5MajorE0ELSO_0ELNSN_7ScaleInE0ELSP_0EEEEEENS4_6LayoutINS5_IJSC_SC_SC_EEENS5_IJNSA_ILi0EEESU_SU_EEEEENS5_IJNS4_10UnderscoreESX_SX_EEEEENS4_13SM90_TMA_LOADENS4_14ComposedLayoutINS4_7SwizzleILi3ELi4ELi3EEENS4_18smem_ptr_flag_bitsILi16EEENSS_INS5_IJSB_SF_EEENS5_IJSF_SC_EEEEEEEvNS4_8identityENS4_23SM90_TMA_LOAD_MULTICASTES19_vS1A_EENS_8epilogue10collective18CollectiveEpilogueINS1D_23Sm100TmaWarpSpecializedILi4ELi2ELi16ELb1ELb0EEEJSH_NS5_IJNSS_ISF_SC_EENSS_INSA_ILi32EEESC_EEEEESI_SJ_SI_SJ_NS1D_6fusion15FusionCallbacksIS1H_NS1M_17LinearCombinationISI_fSI_fLNS_15FloatRoundStyleE2EEESH_S1L_JEEENS4_5SM1004TMEM4LOAD26SM100_TMEM_LOAD_16dp256b4xES10_NS11_INS12_ILi2ELi4ELi3EEES15_NSS_INS5_IJSB_S1J_EEENS5_IJS1J_SC_EEEEEEENS4_17SM75_U32x4_LDSM_NENS4_14SM90_TMA_STOREES20_NS4_17SM90_U32x4_STSM_NENS4_39AutoVectorizingCopyWithAssumedAlignmentILi128EEEEEEvvEEEEvNT_6ParamsE:
[----:B------:R-:W1:Y:S01]  /*0000*/  LDC R1, c[0x0][0x37c] ;  /* 0x0000df00ff017b82 */ /* 0x000e620000000800 */
[----:B------:R-:W2:Y:S01]  /*0010*/  S2R R57, SR_TID.X ;  /* 0x0000000000397919 */ /* 0x000ea20000002100 */
[----:B------:R-:W3:Y:S01]  /*0020*/  LDCU.64 UR8, c[0x0][0x890] ;  /* 0x00011200ff0877ac */ /* 0x000ee20008000a00 */
[----:B------:R-:W-:Y:S02]  /*0030*/  PRMT R45, RZ, 0x7610, R45 ;  /* 0x00007610ff2d7816 */ /* 0x000fe4000000002d */
[----:B------:R-:W-:Y:S01]  /*0040*/  ELECT P3, URZ, PT ;  /* 0x0000000000ff782f */ /* 0x000fe20003860000 */
[----:B---3--:R-:W-:-:S04]  /*0050*/  UISETP.NE.U32.AND UP0, UPT, UR8, URZ, UPT ;  /* 0x000000ff0800728c */ /* 0x008fc8000bf05070 */
[----:B------:R-:W-:Y:S01]  /*0060*/  UISETP.NE.AND.EX UP0, UPT, UR9, URZ, UPT, UP0 ;  /* 0x000000ff0900728c */ /* 0x000fe2000bf05300 */
[----:B--2---:R-:W-:-:S05]  /*0070*/  SHF.R.U32.HI R46, RZ, 0x5, R57 ;  /* 0x00000005ff2e7819 */ /* 0x004fca0000011639 */
[----:B------:R-:W2:Y:S02]  /*0080*/  SHFL.IDX PT, R0, R46, RZ, 0x1f ;  /* 0x00001fff2e007589 */ /* 0x000ea400000e0000 */
[----:B--2---:R-:W-:Y:S01]  /*0090*/  R2UR UR18, R0 ;  /* 0x00000000001272ca */ /* 0x004fe200000e0000 */
[----:B-1----:R-:W-:-:S14]  /*00a0*/  BRA.U UP0, `(.L_x_0) ;  /* 0x0000000100307547 */ /* 0x002fdc000b800000 */
[----:B------:R-:W1:Y:S02]  /*00b0*/  LDCU.64 UR4, c[0x0][0x888] ;  /* 0x00011100ff0477ac */ /* 0x000e640008000a00 */
[----:B-1----:R-:W-:-:S04]  /*00c0*/  UISETP.NE.U32.AND UP0, UPT, UR4, URZ, UPT ;  /* 0x000000ff0400728c */ /* 0x002fc8000bf05070 */
[----:B------:R-:W-:-:S09]  /*00d0*/  UISETP.NE.AND.EX UP0, UPT, UR5, URZ, UPT, UP0 ;  /* 0x000000ff0500728c */ /* 0x000fd2000bf05300 */
[----:B------:R-:W-:Y:S05]  /*00e0*/  BRA.U !UP0, `(.L_x_1) ;  /* 0x0000000108147547 */ /* 0x000fea000b800000 */
[----:B------:R-:W1:Y:S01]  /*00f0*/  LDC.64 R2, c[0x0][0x888] ;  /* 0x00022200ff027b82 */ /* 0x000e620000000a00 */
[----:B------:R-:W1:Y:S02]  /*0100*/  LDCU.64 UR4, c[0x0][0x358] ;  /* 0x00006b00ff0477ac */ /* 0x000e640008000a00 */
[----:B-1----:R1:W5:Y:S01]  /*0110*/  LDG.E R27, desc[UR4][R2.64] ;  /* 0x00000004021b7981 */ /* 0x002362000c1e1900 */
[----:B------:R-:W-:Y:S01]  /*0120*/  HFMA2 R45, -RZ, RZ, 0, 5.9604644775390625e-08 ;  /* 0x00000001ff2d7431 */ /* 0x000fe200000001ff */
[----:B------:R-:W-:Y:S05]  /*0130*/  BRA `(.L_x_0) ;  /* 0x00000000000c7947 */ /* 0x000fea0003800000 */
.L_x_1:
[----:B------:R-:W1:Y:S01]  /*0140*/  LDCU UR4, c[0x0][0x880] ;  /* 0x00011000ff0477ac */ /* 0x000e620008000800 */
[----:B------:R-:W-:Y:S01]  /*0150*/  HFMA2 R45, -RZ, RZ, 0, 5.9604644775390625e-08 ;  /* 0x00000001ff2d7431 */ /* 0x000fe200000001ff */
[----:B-1----:R-:W-:-:S07]  /*0160*/  MOV R27, UR4 ;  /* 0x00000004001b7c02 */ /* 0x002fce0008000f00 */
.L_x_0:
[----:B------:R-:W2:Y:S02]  /*0170*/  LDCU.64 UR4, c[0x0][0x8b0] ;  /* 0x00011600ff0477ac */ /* 0x000ea40008000a00 */
[----:B--2---:R-:W-:-:S04]  /*0180*/  UISETP.NE.U32.AND UP0, UPT, UR4, URZ, UPT ;  /* 0x000000ff0400728c */ /* 0x004fc8000bf05070 */
[----:B------:R-:W-:-:S09]  /*0190*/  UISETP.NE.AND.EX UP0, UPT, UR5, URZ, UPT, UP0 ;  /* 0x000000ff0500728c */ /* 0x000fd2000bf05300 */
[----:B------:R-:W-:Y:S05]  /*01a0*/  BRA.U UP0, `(.L_x_2) ;  /* 0x0000000100287547 */ /* 0x000fea000b800000 */
[----:B------:R-:W2:Y:S02]  /*01b0*/  LDCU.64 UR4, c[0x0][0x8a8] ;  /* 0x00011500ff0477ac */ /* 0x000ea40008000a00 */
[----:B--2---:R-:W-:-:S04]  /*01c0*/  UISETP.NE.U32.AND UP0, UPT, UR4, URZ, UPT ;  /* 0x000000ff0400728c */ /* 0x004fc8000bf05070 */
[----:B------:R-:W-:-:S09]  /*01d0*/  UISETP.NE.AND.EX UP0, UPT, UR5, URZ, UPT, UP0 ;  /* 0x000000ff0500728c */ /* 0x000fd2000bf05300 */
[----:B------:R-:W-:Y:S05]  /*01e0*/  BRA.U !UP0, `(.L_x_3) ;  /* 0x0000000108107547 */ /* 0x000fea000b800000 */
[----:B------:R-:W2:Y:S01]  /*01f0*/  LDC.64 R24, c[0x0][0x8a8] ;  /* 0x00022a00ff187b82 */ /* 0x000ea20000000a00 */
[----:B------:R-:W2:Y:S02]  /*0200*/  LDCU.64 UR4, c[0x0][0x358] ;  /* 0x00006b00ff0477ac */ /* 0x000ea40008000a00 */
[----:B--2---:R2:W5:Y:S01]  /*0210*/  LDG.E R24, desc[UR4][R24.64] ;  /* 0x0000000418187981 */ /* 0x004562000c1e1900 */
[----:B------:R-:W-:Y:S05]  /*0220*/  BRA `(.L_x_2) ;  /* 0x0000000000087947 */ /* 0x000fea0003800000 */
.L_x_3:
[----:B------:R-:W2:Y:S02]  /*0230*/  LDCU UR4, c[0x0][0x8a0] ;  /* 0x00011400ff0477ac */ /* 0x000ea40008000800 */
[----:B--2---:R-:W-:Y:S02]  /*0240*/  MOV R24, UR4 ;  /* 0x0000000400187c02 */ /* 0x004fe40008000f00 */
.L_x_2:
[----:B------:R-:W-:Y:S01]  /*0250*/  IMAD.U32 R0, RZ, RZ, UR18 ;  /* 0x00000012ff007e24 */ /* 0x000fe2000f8e00ff */
[----:B------:R-:W-:Y:S04]  /*0260*/  BSSY.RECONVERGENT B0, `(.L_x_4) ;  /* 0x000000c000007945 */ /* 0x000fe80003800200 */
[C---:B------:R-:W-:Y:S02]  /*0270*/  ISETP.NE.OR P1, PT, R0.reuse, 0x1, !P3 ;  /* 0x000000010000780c */ /* 0x040fe40005f25670 */
[----:B------:R-:W-:-:S11]  /*0280*/  ISETP.NE.OR P0, PT, R0, 0x3, !P3 ;  /* 0x000000030000780c */ /* 0x000fd60005f05670 */
[----:B------:R-:W-:Y:S05]  /*0290*/  @P1 BRA `(.L_x_5) ;  /* 0x0000000000201947 */ /* 0x000fea0003800000 */
[----:B------:R-:W3:Y:S02]  /*02a0*/  LDCU.64 UR4, c[0x0][0x348] ;  /* 0x00006900ff0477ac */ /* 0x000ee40008000a00 */
[----:B---3--:R-:W-:Y:S02]  /*02b0*/  UIADD3 UR6, UP1, UPT, UR4, 0x80, URZ ;  /* 0x0000008004067890 */ /* 0x008fe4000ff3e0ff */
[----:B------:R-:W-:Y:S02]  /*02c0*/  UIADD3 UR4, UP0, UPT, UR4, 0x180, URZ ;  /* 0x0000018004047890 */ /* 0x000fe4000ff1e0ff */
[----:B------:R-:W-:Y:S02]  /*02d0*/  UIADD3.X UR7, UPT, UPT, URZ, UR5, URZ, UP1, !UPT ;  /* 0x00000005ff077290 */ /* 0x000fe40008ffe4ff */
[----:B------:R-:W-:-:S07]  /*02e0*/  UIADD3.X UR5, UPT, UPT, URZ, UR5, URZ, UP0, !UPT ;  /* 0x00000005ff057290 */ /* 0x000fce00087fe4ff */
[----:B------:R3:W-:Y:S02]  /*02f0*/  UTMACCTL.PF [UR6] ;  /* 0x00000000060079b9 */ /* 0x0007e40008040000 */
[----:B------:R3:W-:Y:S02]  /*0300*/  UTMACCTL.PF [UR4] ;  /* 0x00000000040079b9 */ /* 0x0007e40008040000 */
[----:B---3--:R-:W-:Y:S01]  /*0310*/  NOP ;  /* 0x0000000000007918 */ /* 0x008fe20000000000 */
.L_x_5:
[----:B------:R-:W-:Y:S05]  /*0320*/  BSYNC.RECONVERGENT B0 ;  /* 0x0000000000007941 */ /* 0x000fea0003800200 */
.L_x_4:
[----:B------:R-:W-:Y:S04]  /*0330*/  BSSY.RECONVERGENT B0, `(.L_x_6) ;  /* 0x000000a000007945 */ /* 0x000fe80003800200 */
        /* <DEDUP_REMOVED lines=9> */
.L_x_7:
[----:B------:R-:W-:Y:S05]  /*03d0*/  BSYNC.RECONVERGENT B0 ;  /* 0x0000000000007941 */ /* 0x000fea0003800200 */
.L_x_6:
[----:B------:R-:W3:Y:S01]  /*03e0*/  LDCU.64 UR4, c[0x0][0x888] ;  /* 0x00011100ff0477ac */ /* 0x000ee20008000a00 */
[----:B------:R-:W-:Y:S02]  /*03f0*/  UISETP.EQ.U32.AND UP2, UPT, UR8, URZ, UPT ;  /* 0x000000ff0800728c */ /* 0x000fe4000bf42070 */
[----:B------:R-:W-:Y:S02]  /*0400*/  UPLOP3.LUT UP3, UPT, UPT, UPT, UPT, 0x80, 0x8 ;  /* 0x000000000008789c */ /* 0x000fe40003f6f070 */
[----:B---3--:R-:W-:-:S04]  /*0410*/  UISETP.NE.U32.AND UP0, UPT, UR4, URZ, UPT ;  /* 0x000000ff0400728c */ /* 0x008fc8000bf05070 */
[----:B------:R-:W-:-:S04]  /*0420*/  UISETP.NE.AND.EX UP1, UPT, UR5, URZ, UPT, UP0 ;  /* 0x000000ff0500728c */ /* 0x000fc8000bf25300 */
[----:B------:R-:W-:-:S04]  /*0430*/  UISETP.EQ.OR.EX UP4, UPT, UR9, URZ, !UP1, UP2 ;  /* 0x000000ff0900728c */ /* 0x000fc8000cf82720 */
[----:B------:R-:W-:-:S06]  /*0440*/  UP2UR UR4, UPR, URZ, 0x10 ;  /* 0x00000010ff047883 */ /* 0x000fcc0008000000 */
[----:B------:R-:W-:Y:S01]  /*0450*/  MOV R49, UR4 ;  /* 0x0000000400317c02 */ /* 0x000fe20008000f00 */
[----:B------:R-:W-:Y:S06]  /*0460*/  BRA.U !UP4, `(.L_x_8) ;  /* 0x000000010c207547 */ /* 0x000fec000b800000 */
[----:B------:R-:W-:Y:S01]  /*0470*/  UISETP.NE.U32.AND UP2, UPT, UR8, URZ, UPT ;  /* 0x000000ff0800728c */ /* 0x000fe2000bf45070 */
[----:B-----5:R-:W-:Y:S01]  /*0480*/  FSETP.NEU.AND P0, PT, R27, RZ, PT ;  /* 0x000000ff1b00720b */ /* 0x020fe20003f0d000 */
[----:B------:R-:W-:Y:S02]  /*0490*/  USEL UR4, URZ, 0xffffffff, UP1 ;  /* 0xffffffffff047887 */ /* 0x000fe40008800000 */
[----:B------:R-:W-:-:S10]  /*04a0*/  UISETP.NE.AND.EX UP2, UPT, UR9, URZ, UPT, UP2 ;  /* 0x000000ff0900728c */ /* 0x000fd4000bf45320 */
[----:B------:R-:W-:Y:S01]  /*04b0*/  VOTEU.ANY UP0, P0 ;  /* 0x0000000000ff7886 */ /* 0x000fe20000000100 */
[----:B------:R-:W-:-:S04]  /*04c0*/  @!UP2 USEL UR4, URZ, 0xffffffff, UP0 ;  /* 0xffffffffff04a887 */ /* 0x000fc80008000000 */
[----:B------:R-:W-:-:S04]  /*04d0*/  ULOP3.LUT UR4, UR4, 0x1, URZ, 0xc0, !UPT ;  /* 0x0000000104047892 */ /* 0x000fc8000f8ec0ff */
[----:B------:R-:W-:-:S11]  /*04e0*/  UISETP.NE.U32.AND UP3, UPT, UR4, 0x1, UPT ;  /* 0x000000010400788c */ /* 0x000fd6000bf65070 */
.L_x_8:
[----:B-1----:R-:W1:Y:S02]  /*04f0*/  SHFL.IDX PT, R2, R46, RZ, 0x1f ;  /* 0x00001fff2e027589 */ /* 0x002e6400000e0000 */
[----:B-1----:R-:W-:-:S13]  /*0500*/  ISETP.NE.AND P0, PT, R2, RZ, PT ;  /* 0x000000ff0200720c */ /* 0x002fda0003f05270 */
[----:B------:R-:W-:Y:S05]  /*0510*/  @P0 BRA `(.L_x_9) ;  /* 0x0000000000840947 */ /* 0x000fea0003800000 */
[----:B------:R-:W-:Y:S01]  /*0520*/  ELECT P0, URZ, PT ;  /* 0x0000000000ff782f */ /* 0x000fe20003800000 */
[----:B------:R-:W-:-:S12]  /*0530*/  BSSY.RECONVERGENT B0, `(.L_x_9) ;  /* 0x000001f000007945 */ /* 0x000fd80003800200 */
[----:B------:R-:W-:Y:S05]  /*0540*/  @!P0 BRA `(.L_x_10) ;  /* 0x0000000000748947 */ /* 0x000fea0003800000 */
[----:B------:R-:W1:Y:S01]  /*0550*/  S2UR UR4, SR_CgaCtaId ;  /* 0x00000000000479c3 */ /* 0x000e620000008800 */
[----:B------:R-:W-:Y:S01]  /*0560*/  UMOV UR5, 0x400 ;  /* 0x0000040000057882 */ /* 0x000fe20000000000 */
[----:B------:R-:W-:Y:S01]  /*0570*/  UMOV UR8, 0x1 ;  /* 0x0000000100087882 */ /* 0x000fe20000000000 */
[----:B------:R-:W-:Y:S01]  /*0580*/  UMOV UR6, 0x8 ;  /* 0x0000000800067882 */ /* 0x000fe20000000000 */
[----:B------:R-:W-:-:S04]  /*0590*/  UIADD3 UR8, UPT, UPT, -UR8, 0x100000, URZ ;  /* 0x0010000008087890 */ /* 0x000fc8000fffe1ff */
[----:B------:R-:W-:Y:S02]  /*05a0*/  USHF.L.U32 UR9, UR8, 0xb, URZ ;  /* 0x0000000b08097899 */ /* 0x000fe400080006ff */
[----:B------:R-:W-:Y:S02]  /*05b0*/  USHF.L.U32 UR8, UR8, 0x1, URZ ;  /* 0x0000000108087899 */ /* 0x000fe400080006ff */
[----:B------:R-:W-:-:S04]  /*05c0*/  UIADD3 UR6, UPT, UPT, -UR6, 0x100000, URZ ;  /* 0x0010000006067890 */ /* 0x000fc8000fffe1ff */
[----:B------:R-:W-:Y:S02]  /*05d0*/  USHF.L.U32 UR7, UR6, 0xb, URZ ;  /* 0x0000000b06077899 */ /* 0x000fe400080006ff */
[----:B------:R-:W-:Y:S02]  /*05e0*/  USHF.L.U32 UR6, UR6, 0x1, URZ ;  /* 0x0000000106067899 */ /* 0x000fe400080006ff */
[----:B-1----:R-:W-:Y:S01]  /*05f0*/  ULEA UR4, UR4, UR5, 0x18 ;  /* 0x0000000504047291 */ /* 0x002fe2000f8ec0ff */
[----:B------:R-:W1:Y:S11]  /*0600*/  FENCE.VIEW.ASYNC.S ;  /* 0x00000000000073c6 */ /* 0x000e760000000000 */
[----:B-1----:R1:W3:Y:S01]  /*0610*/  SYNCS.EXCH.64 URZ, [UR4], UR8 ;  /* 0x0000000804ff75b2 */ /* 0x0022e20008000100 */
[----:B------:R1:W4:Y:S01]  /*0620*/  SYNCS.EXCH.64 URZ, [UR4+0x40], UR6 ;  /* 0x0000400604ff75b2 */ /* 0x0003220008000100 */
[----:B------:R1:W1:Y:S01]  /*0630*/  SYNCS.EXCH.64 URZ, [UR4+0x8], UR8 ;  /* 0x0000080804ff75b2 */ /* 0x0002620008000100 */
        /* <DEDUP_REMOVED lines=13> */
[----:B------:R-:W-:Y:S01]  /*0710*/  NOP ;  /* 0x0000000000007918 */ /* 0x000fe20000000000 */
.L_x_10:
[----:B-1----:R-:W-:Y:S05]  /*0720*/  BSYNC.RECONVERGENT B0 ;  /* 0x0000000000007941 */ /* 0x002fea0003800200 */
.L_x_9:
[----:B------:R-:W1:Y:S01]  /*0730*/  SHFL.IDX PT, R2, R46, RZ, 0x1f ;  /* 0x00001fff2e027589 */ /* 0x000e6200000e0000 */
[----:B------:R-:W-:Y:S01]  /*0740*/  NOP ;  /* 0x0000000000007918 */ /* 0x000fe20000000000 */
[----:B-1----:R-:W-:-:S13]  /*0750*/  ISETP.NE.AND P0, PT, R2, 0x1, PT ;  /* 0x000000010200780c */ /* 0x002fda0003f05270 */
[----:B------:R-:W-:Y:S05]  /*0760*/  @P0 BRA `(.L_x_11) ;  /* 0x0000000000580947 */ /* 0x000fea0003800000 */
        /* <DEDUP_REMOVED lines=9> */
[----:B------:R-:W-:Y:S01]  /*0800*/  USHF.L.U32 UR6, UR6, 0x1, URZ ;  /* 0x0000000106067899 */ /* 0x000fe200080006ff */
[----:B------:R-:W-:Y:S01]  /*0810*/  ELECT P0, URZ, PT ;  /* 0x0000000000ff782f */ /* 0x000fe20003800000 */
[----:B-1----:R-:W-:Y:S01]  /*0820*/  ULEA UR4, UR4, UR5, 0x18 ;  /* 0x0000000504047291 */ /* 0x002fe2000f8ec0ff */
[----:B------:R-:W1:Y:S11]  /*0830*/  FENCE.VIEW.ASYNC.S ;  /* 0x00000000000073c6 */ /* 0x000e760000000000 */
[----:B-1----:R1:W1:Y:S01]  /*0840*/  SYNCS.EXCH.64 URZ, [UR4+0x80], UR8 ;  /* 0x0000800804ff75b2 */ /* 0x0022620008000100 */
        /* <DEDUP_REMOVED lines=8> */
.L_x_11:
[----:B------:R-:W2:Y:S01]  /*08d0*/  SHFL.IDX PT, R2, R46, RZ, 0x1f ;  /* 0x00001fff2e027589 */ /* 0x000ea200000e0000 */
[----:B------:R-:W-:Y:S01]  /*08e0*/  NOP ;  /* 0x0000000000007918 */ /* 0x000fe20000000000 */
[----:B--2---:R-:W-:-:S13]  /*08f0*/  ISETP.NE.AND P0, PT, R2, 0x3, PT ;  /* 0x000000030200780c */ /* 0x004fda0003f05270 */
[----:B------:R-:W-:Y:S05]  /*0900*/  @P0 BRA `(.L_x_12) ;  /* 0x0000000000300947 */ /* 0x000fea0003800000 */
[----:B-1----:R-:W1:Y:S01]  /*0910*/  S2UR UR4, SR_CgaCtaId ;  /* 0x00000000000479c3 */ /* 0x002e620000008800 */
[----:B------:R-:W-:Y:S01]  /*0920*/  UMOV UR6, 0x400 ;  /* 0x0000040000067882 */ /* 0x000fe20000000000 */
[----:B------:R-:W-:Y:S01]  /*0930*/  UMOV UR5, 0x20 ;  /* 0x0000002000057882 */ /* 0x000fe20000000000 */
[----:B------:R-:W-:Y:S01]  /*0940*/  ELECT P0, URZ, PT ;  /* 0x0000000000ff782f */ /* 0x000fe20003800000 */
[----:B-1----:R-:W-:Y:S02]  /*0950*/  ULEA UR6, UR4, UR6, 0x18 ;  /* 0x0000000604067291 */ /* 0x002fe4000f8ec0ff */
[----:B------:R-:W-:-:S04]  /*0960*/  UIADD3 UR4, UPT, UPT, -UR5, 0x100000, URZ ;  /* 0x0010000005047890 */ /* 0x000fc8000fffe1ff */
[----:B------:R-:W-:Y:S02]  /*0970*/  USHF.L.U32 UR5, UR4, 0xb, URZ ;  /* 0x0000000b04057899 */ /* 0x000fe400080006ff */
[----:B------:R-:W-:Y:S01]  /*0980*/  USHF.L.U32 UR4, UR4, 0x1, URZ ;  /* 0x0000000104047899 */ /* 0x000fe200080006ff */
[----:B------:R-:W1:Y:S11]  /*0990*/  FENCE.VIEW.ASYNC.S ;  /* 0x00000000000073c6 */ /* 0x000e760000000000 */
[----:B-1----:R2:W1:Y:S01]  /*09a0*/  SYNCS.EXCH.64 URZ, [UR6+0xc0], UR4 ;  /* 0x0000c00406ff75b2 */ /* 0x0024620008000100 */
[----:B------:R2:W1:Y:S02]  /*09b0*/  SYNCS.EXCH.64 URZ, [UR6+0xc8], UR4 ;  /* 0x0000c80406ff75b2 */ /* 0x0004640008000100 */
[----:B--2---:R-:W-:Y:S01]  /*09c0*/  NOP ;  /* 0x0000000000007918 */ /* 0x004fe20000000000 */
.L_x_12:
[----:B------:R-:W2:Y:S01]  /*09d0*/  SHFL.IDX PT, R2, R46, RZ, 0x1f ;  /* 0x00001fff2e027589 */ /* 0x000ea200000e0000 */
[----:B------:R-:W-:Y:S01]  /*09e0*/  NOP ;  /* 0x0000000000007918 */ /* 0x000fe20000000000 */
[----:B--2---:R-:W-:-:S13]  /*09f0*/  ISETP.NE.AND P0, PT, R2, 0x4, PT ;  /* 0x000000040200780c */ /* 0x004fda0003f05270 */
[----:B------:R-:W-:Y:S05]  /*0a00*/  @P0 BRA `(.L_x_13) ;  /* 0x00000000004c0947 */ /* 0x000fea0003800000 */
[----:B-1----:R-:W1:Y:S01]  /*0a10*/  S2UR UR6, SR_CgaCtaId ;  /* 0x00000000000679c3 */ /* 0x002e620000008800 */
[----:B------:R-:W-:Y:S01]  /*0a20*/  UMOV UR4, 0x720 ;  /* 0x0000072000047882 */ /* 0x000fe20000000000 */
[----:B------:R-:W-:Y:S01]  /*0a30*/  UMOV UR5, 0x400 ;  /* 0x0000040000057882 */ /* 0x000fe20000000000 */
[----:B------:R-:W-:Y:S01]  /*0a40*/  USEL UR4, UR4, 0x620, UP3 ;  /* 0x0000062004047887 */ /* 0x000fe20009800000 */
[----:B------:R-:W-:Y:S01]  /*0a50*/  UMOV UR8, 0x1 ;  /* 0x0000000100087882 */ /* 0x000fe20000000000 */
[----:B------:R-:W-:Y:S01]  /*0a60*/  ELECT P0, URZ, PT ;  /* 0x0000000000ff782f */ /* 0x000fe20003800000 */
[----:B------:R-:W-:-:S04]  /*0a70*/  UIADD3 UR8, UPT, UPT, -UR8, 0x100000, URZ ;  /* 0x0010000008087890 */ /* 0x000fc8000fffe1ff */
[----:B------:R-:W-:Y:S02]  /*0a80*/  USHF.L.U32 UR9, UR8, 0xb, URZ ;  /* 0x0000000b08097899 */ /* 0x000fe400080006ff */
[----:B------:R-:W-:Y:S02]  /*0a90*/  USHF.L.U32 UR8, UR8, 0x1, URZ ;  /* 0x0000000108087899 */ /* 0x000fe400080006ff */
[----:B-1----:R-:W-:Y:S02]  /*0aa0*/  ULEA UR6, UR6, UR5, 0x18 ;  /* 0x0000000506067291 */ /* 0x002fe4000f8ec0ff */
[----:B------:R-:W-:-:S04]  /*0ab0*/  UIADD3 UR4, UPT, UPT, -UR4, 0x100000, URZ ;  /* 0x0010000004047890 */ /* 0x000fc8000fffe1ff */
[----:B------:R-:W-:Y:S02]  /*0ac0*/  USHF.L.U32 UR5, UR4, 0xb, URZ ;  /* 0x0000000b04057899 */ /* 0x000fe400080006ff */
[----:B------:R-:W-:Y:S01]  /*0ad0*/  USHF.L.U32 UR4, UR4, 0x1, URZ ;  /* 0x0000000104047899 */ /* 0x000fe200080006ff */
[----:B------:R-:W1:Y:S03]  /*0ae0*/  FENCE.VIEW.ASYNC.S ;  /* 0x00000000000073c6 */ /* 0x000e660000000000 */
[----:B-1----:R2:W1:Y:S08]  /*0af0*/  SYNCS.EXCH.64 URZ, [UR6+0xd0], UR8 ;  /* 0x0000d00806ff75b2 */ /* 0x0024700008000100 */
[----:B------:R2:W1:Y:S01]  /*0b00*/  SYNCS.EXCH.64 URZ, [UR6+0xe0], UR4 ;  /* 0x0000e00406ff75b2 */ /* 0x0004620008000100 */
[----:B------:R2:W1:Y:S01]  /*0b10*/  SYNCS.EXCH.64 URZ, [UR6+0xd8], UR8 ;  /* 0x0000d80806ff75b2 */ /* 0x0004620008000100 */
[----:B------:R2:W1:Y:S02]  /*0b20*/  SYNCS.EXCH.64 URZ, [UR6+0xe8], UR4 ;  /* 0x0000e80406ff75b2 */ /* 0x0004640008000100 */
[----:B--2---:R-:W-:Y:S01]  /*0b30*/  NOP ;  /* 0x0000000000007918 */ /* 0x004fe20000000000 */
.L_x_13:
[----:B------:R-:W2:Y:S01]  /*0b40*/  SHFL.IDX PT, R2, R46, RZ, 0x1f ;  /* 0x00001fff2e027589 */ /* 0x000ea200000e0000 */
[----:B------:R-:W-:Y:S01]  /*0b50*/  NOP ;  /* 0x0000000000007918 */ /* 0x000fe20000000000 */
[----:B--2---:R-:W-:-:S13]  /*0b60*/  ISETP.NE.AND P0, PT, R2, 0x5, PT ;  /* 0x000000050200780c */ /* 0x004fda0003f05270 */
[----:B------:R-:W-:Y:S05]  /*0b70*/  @P0 BRA `(.L_x_14) ;  /* 0x0000000000580947 */ /* 0x000fea0003800000 */
[----:B-1----:R-:W1:Y:S01]  /*0b80*/  S2UR UR4, SR_CgaCtaId ;  /* 0x00000000000479c3 */ /* 0x002e620000008800 */
        /* <DEDUP_REMOVED lines=19> */
[----:B------:R2:W1:Y:S02]  /*0cc0*/  SYNCS.EXCH.64 URZ, [UR4+0x128], UR6 ;  /* 0x0001280604ff75b2 */ /* 0x0004640008000100 */
[----:B--2---:R-:W-:Y:S01]  /*0cd0*/  NOP ;  /* 0x0000000000007918 */ /* 0x004fe20000000000 */
.L_x_14:
        /* <DEDUP_REMOVED lines=8> */
[----:B------:R-:W-:-:S04]  /*0d60*/  UIADD3 UR6, UPT, UPT, -UR6, 0x100000, URZ ;  /* 0x0010000006067890 */ /* 0x000fc8000fffe1ff */
[----:B------:R-:W-:Y:S02]  /*0d70*/  USHF.L.U32 UR7, UR6, 0xb, URZ ;  /* 0x0000000b06077899 */ /* 0x000fe400080006ff */
[----:B------:R-:W-:Y:S02]  /*0d80*/  USHF.L.U32 UR6, UR6, 0x1, URZ ;  /* 0x0000000106067899 */ /* 0x000fe400080006ff */
[----:B-1----:R-:W-:Y:S01]  /*0d90*/  ULEA UR4, UR4, UR5, 0x18 ;  /* 0x0000000504047291 */ /* 0x002fe2000f8ec0ff */
[----:B------:R-:W1:Y:S11]  /*0da0*/  FENCE.VIEW.ASYNC.S ;  /* 0x00000000000073c6 */ /* 0x000e760000000000 */
[----:B-1----:R2:W1:Y:S01]  /*0db0*/  SYNCS.EXCH.64 URZ, [UR4+0x130], UR6 ;  /* 0x0001300604ff75b2 */ /* 0x0024620008000100 */
[----:B------:R2:W1:Y:S01]  /*0dc0*/  SYNCS.EXCH.64 URZ, [UR4+0x140], UR6 ;  /* 0x0001400604ff75b2 */ /* 0x0004620008000100 */
[----:B------:R2:W1:Y:S01]  /*0dd0*/  SYNCS.EXCH.64 URZ, [UR4+0x138], UR6 ;  /* 0x0001380604ff75b2 */ /* 0x0004620008000100 */
[----:B------:R2:W1:Y:S02]  /*0de0*/  SYNCS.EXCH.64 URZ, [UR4+0x148], UR6 ;  /* 0x0001480604ff75b2 */ /* 0x0004640008000100 */
[----:B--2---:R-:W-:Y:S01]  /*0df0*/  NOP ;  /* 0x0000000000007918 */ /* 0x004fe20000000000 */
.L_x_15:
[----:B-1----:R-:W1:Y:S01]  /*0e00*/  LDCU UR4, c[0x0][0x36c] ;  /* 0x00006d80ff0477ac */ /* 0x002e620008000800 */
[----:B------:R-:W-:Y:S01]  /*0e10*/  ISETP.NE.OR P3, PT, R0, 0x2, !P3 ;  /* 0x000000020000780c */ /* 0x000fe20005f65670 */
[----:B------:R-:W-:Y:S01]  /*0e20*/  NOP ;  /* 0x0000000000007918 */ /* 0x000fe20000000000 */
[----:B------:R-:W-:Y:S01]  /*0e30*/  LOP3.LUT R0, R57, 0x1f, RZ, 0xc0, !PT ;  /* 0x0000001f39007812 */ /* 0x000fe200078ec0ff */
[----:B------:R-:W-:Y:S02]  /*0e40*/  UISETP.NE.AND UP4, UPT, UR18, 0x2, UPT ;  /* 0x000000021200788c */ /* 0x000fe4000bf85270 */
[----:B------:R-:W-:Y:S02]  /*0e50*/  UISETP.NE.AND UP5, UPT, UR18, URZ, UPT ;  /* 0x000000ff1200728c */ /* 0x000fe4000bfa5270 */
[----:B-1----:R-:W-:-:S09]  /*0e60*/  UISETP.EQ.U32.AND UP6, UPT, UR4, 0x1, UPT ;  /* 0x000000010400788c */ /* 0x002fd2000bfc2070 */
[----:B------:R-:W-:Y:S05]  /*0e70*/  BRA.U !UP6, `(.L_x_16) ;  /* 0x000000010e087547 */ /* 0x000fea000b800000 */
[----:B---34-:R-:W-:Y:S01]  /*0e80*/  UCGABAR_ARV ;  /* 0x00000000000079c7 */ /* 0x018fe20008000000 */
[----:B------:R-:W-:Y:S05]  /*0e90*/  BRA `(.L_x_17) ;  /* 0x0000000000047947 */ /* 0x000fea0003800000 */
.L_x_16:
[----:B---34-:R-:W-:Y:S01]  /*0ea0*/  NOP ;  /* 0x0000000000007918 */ /* 0x018fe20000000000 */
.L_x_17:
[----:B------:R-:W1:Y:S01]  /*0eb0*/  S2UR UR30, SR_CTAID.X ;  /* 0x00000000001e79c3 */ /* 0x000e620000002500 */
[----:B------:R-:W-:-:S05]  /*0ec0*/  CS2R.32 R48, SR_CgaSize ;  /* 0x0000000000307805 */ /* 0x000fca0000008a00 */
[----:B------:R-:W-:-:S05]  /*0ed0*/  IMAD R48, R48, -0xa0, RZ ;  /* 0xffffff6030307824 */ /* 0x000fca00078e02ff */
[----:B------:R-:W-:-:S14]  /*0ee0*/  R2UR UR5, R48 ;  /* 0x00000000300572ca */ /* 0x000fdc00000e0000 */
[----:B------:R-:W2:Y:S01]  /*0ef0*/  LDCU UR5, c[0x0][UR5+0x2b0] ;  /* 0x00005600050577ac */ /* 0x000ea20008000800 */
[----:B------:R-:W-:-:S05]  /*0f00*/  CS2R.32 R48, SR_CgaSize ;  /* 0x0000000000307805 */ /* 0x000fca0000008a00 */
[----:B------:R-:W-:-:S05]  /*0f10*/  IMAD R48, R48, -0xa0, RZ ;  /* 0xffffff6030307824 */ /* 0x000fca00078e02ff */
[----:B------:R-:W-:-:S14]  /*0f20*/  R2UR UR4, R48 ;  /* 0x00000000300472ca */ /* 0x000fdc00000e0000 */
[----:B------:R-:W3:Y:S01]  /*0f30*/  LDCU UR4, c[0x0][UR4+0x2b4] ;  /* 0x00005680040477ac */ /* 0x000ee20008000800 */
[----:B------:R-:W4:Y:S01]  /*0f40*/  S2UR UR31, SR_CTAID.Y ;  /* 0x00000000001f79c3 */ /* 0x000f220000002600 */
[----:B------:R-:W-:-:S05]  /*0f50*/  CS2R.32 R48, SR_CgaSize ;  /* 0x0000000000307805 */ /* 0x000fca0000008a00 */
[----:B------:R-:W-:-:S05]  /*0f60*/  IMAD R48, R48, -0xa0, RZ ;  /* 0xffffff6030307824 */ /* 0x000fca00078e02ff */
[----:B------:R-:W-:-:S14]  /*0f70*/  R2UR UR7, R48 ;  /* 0x00000000300772ca */ /* 0x000fdc00000e0000 */
[----:B------:R-:W3:Y:S01]  /*0f80*/  LDCU UR7, c[0x0][UR7+0x2a0] ;  /* 0x00005400070777ac */ /* 0x000ee20008000800 */
[----:B------:R-:W-:-:S05]  /*0f90*/  CS2R.32 R48, SR_CgaSize ;  /* 0x0000000000307805 */ /* 0x000fca0000008a00 */
[----:B------:R-:W-:-:S05]  /*0fa0*/  IMAD R48, R48, -0xa0, RZ ;  /* 0xffffff6030307824 */ /* 0x000fca00078e02ff */
[----:B------:R-:W-:-:S14]  /*0fb0*/  R2UR UR8, R48 ;  /* 0x00000000300872ca */ /* 0x000fdc00000e0000 */
[----:B------:R-:W3:Y:S01]  /*0fc0*/  LDCU UR8, c[0x0][UR8+0x2a4] ;  /* 0x00005480080877ac */ /* 0x000ee20008000800 */
[----:B------:R-:W3:Y:S01]  /*0fd0*/  LDCU UR19, c[0x0][0xb24] ;  /* 0x00016480ff1377ac */ /* 0x000ee20008000800 */
[----:B------:R-:W3:Y:S01]  /*0fe0*/  LDCU UR42, c[0x0][0xb24] ;  /* 0x00016480ff2a77ac */ /* 0x000ee20008000800 */
[----:B-1----:R-:W-:Y:S01]  /*0ff0*/  I2FP.F32.U32 R3, UR30 ;  /* 0x0000001e00037c45 */ /* 0x002fe20008201000 */
[----:B------:R-:W1:Y:S04]  /*1000*/  LDCU UR22, c[0x0][0xb30] ;  /* 0x00016600ff1677ac */ /* 0x000e680008000800 */
[----:B--2---:R-:W-:Y:S01]  /*1010*/  FMUL R3, R3, UR5 ;  /* 0x0000000503037c20 */ /* 0x004fe20008400000 */
[----:B----4-:R-:W-:-:S05]  /*1020*/  I2FP.F32.U32 R2, UR31 ;  /* 0x0000001f00027c45 */ /* 0x010fca0008201000 */
[----:B------:R-:W2:Y:S01]  /*1030*/  F2I.U32.TRUNC.NTZ R3, R3 ;  /* 0x0000000300037305 */ /* 0x000ea2000020f000 */
[----:B---3--:R-:W-:-:S07]  /*1040*/  FMUL R2, R2, UR4 ;  /* 0x0000000402027c20 */ /* 0x008fce0008400000 */
[----:B------:R-:W3:Y:S01]  /*1050*/  F2I.U32.TRUNC.NTZ R2, R2 ;  /* 0x0000000200027305 */ /* 0x000ee2000020f000 */
[----:B--2---:R-:W-:Y:S02]  /*1060*/  R2UR UR4, R3 ;  /* 0x00000000030472ca */ /* 0x004fe400000e0000 */
[----:B---3--:R-:W-:Y:S02]  /*1070*/  R2UR UR6, R2 ;  /* 0x00000000020672ca */ /* 0x008fe400000e0000 */
[----:B------:R-:W-:-:S09]  /*1080*/  PRMT R2, RZ, 0x7610, R2 ;  /* 0x00007610ff027816 */ /* 0x000fd20000000002 */
[----:B------:R-:W-:-:S04]  /*1090*/  UIADD3 UR5, UPT, UPT, -UR4, URZ, URZ ;  /* 0x000000ff04057290 */ /* 0x000fc8000fffe1ff */
[----:B------:R-:W-:Y:S02]  /*10a0*/  UIMAD UR5, UR7, UR5, UR30 ;  /* 0x00000005070572a4 */ /* 0x000fe4000f8e021e */
[----:B------:R-:W-:-:S04]  /*10b0*/  UIADD3 UR4, UPT, UPT, -UR6, URZ, URZ ;  /* 0x000000ff06047290 */ /* 0x000fc8000fffe1ff */
[----:B------:R-:W-:Y:S01]  /*10c0*/  IMAD.U32 R48, RZ, RZ, UR5 ;  /* 0x00000005ff307e24 */ /* 0x000fe2000f8e00ff */
[----:B------:R-:W-:-:S06]  /*10d0*/  UIMAD UR4, UR8, UR4, UR31 ;  /* 0x00000004080472a4 */ /* 0x000fcc000f8e021f */
[----:B------:R-:W-:Y:S01]  /*10e0*/  IMAD.U32 R47, RZ, RZ, UR4 ;  /* 0x00000004ff2f7e24 */ /* 0x000fe2000f8e00ff */
[----:B-1----:R-:W-:Y:S06]  /*10f0*/  BRA.U UP5, `(.L_x_18) ;  /* 0x0000000105807547 */ /* 0x002fec000b800000 */
[----:B------:R-:W-:Y:S02]  /*1100*/  R2UR UR9, R47 ;  /* 0x000000002f0972ca */ /* 0x000fe400000e0000 */
[----:B------:R-:W-:-:S11]  /*1110*/  R2UR UR14, R48 ;  /* 0x00000000300e72ca */ /* 0x000fd600000e0000 */
[----:B------:R-:W-:-:S04]  /*1120*/  UISETP.NE.AND UP0, UPT, UR9, URZ, UPT ;  /* 0x000000ff0900728c */ /* 0x000fc8000bf05270 */
[----:B------:R-:W-:Y:S02]  /*1130*/  USEL UR5, URZ, 0x2, UP0 ;  /* 0x00000002ff057887 */ /* 0x000fe40008000000 */
[----:B------:R-:W-:Y:S02]  /*1140*/  USEL UR4, URZ, 0x4, UP0 ;  /* 0x00000004ff047887 */ /* 0x000fe40008000000 */
[----:B------:R-:W-:Y:S02]  /*1150*/  USEL UR7, URZ, 0x8, UP0 ;  /* 0x00000008ff077887 */ /* 0x000fe40008000000 */
[----:B------:R-:W-:Y:S02]  /*1160*/  USEL UR6, URZ, 0x10, UP0 ;  /* 0x00000010ff067887 */ /* 0x000fe40008000000 */
[----:B------:R-:W-:Y:S02]  /*1170*/  USEL UR8, URZ, 0x20, UP0 ;  /* 0x00000020ff087887 */ /* 0x000fe40008000000 */
[----:B------:R-:W-:-:S02]  /*1180*/  USEL UR12, URZ, 0x40, UP0 ;  /* 0x00000040ff0c7887 */ /* 0x000fc40008000000 */
[----:B------:R-:W-:Y:S02]  /*1190*/  USEL UR13, URZ, 0x80, UP0 ;  /* 0x00000080ff0d7887 */ /* 0x000fe40008000000 */
[----:B------:R-:W-:-:S04]  /*11a0*/  UISETP.NE.AND UP0, UPT, UR9, URZ, UPT ;  /* 0x000000ff0900728c */ /* 0x000fc8000bf05270 */
[----:B------:R-:W-:-:S04]  /*11b0*/  UISETP.EQ.OR UP0, UPT, UR14, URZ, !UP0 ;  /* 0x000000ff0e00728c */ /* 0x000fc8000c702670 */
[----:B------:R-:W-:Y:S02]  /*11c0*/  USEL UR11, URZ, 0x1, !UP0 ;  /* 0x00000001ff0b7887 */ /* 0x000fe4000c000000 */
[----:B------:R-:W-:-:S04]  /*11d0*/  UISETP.NE.AND UP0, UPT, UR14, 0x1, UPT ;  /* 0x000000010e00788c */ /* 0x000fc8000bf05270 */
[----:B------:R-:W-:Y:S02]  /*11e0*/  USEL UR10, UR5, 0x2, UP0 ;  /* 0x00000002050a7887 */ /* 0x000fe40008000000 */
[----:B------:R-:W-:-:S04]  /*11f0*/  UISETP.NE.AND UP0, UPT, UR14, 0x2, UPT ;  /* 0x000000020e00788c */ /* 0x000fc8000bf05270 */
[----:B------:R-:W-:Y:S02]  /*1200*/  USEL UR4, UR4, 0x4, UP0 ;  /* 0x0000000404047887 */ /* 0x000fe40008000000 */
[----:B------:R-:W-:Y:S02]  /*1210*/  UISETP.NE.AND UP0, UPT, UR14, 0x3, UPT ;  /* 0x000000030e00788c */ /* 0x000fe4000bf05270 */
[----:B------:R-:W-:Y:S02]  /*1220*/  UIADD3 UR4, UPT, UPT, UR4, UR10, UR11 ;  /* 0x0000000a04047290 */ /* 0x000fe4000fffe00b */
        /* <DEDUP_REMOVED lines=10> */
[----:B------:R-:W-:-:S04]  /*12d0*/  USEL UR5, UR13, 0x80, UP0 ;  /* 0x000000800d057887 */ /* 0x000fc80008000000 */
[----:B------:R-:W-:-:S06]  /*12e0*/  UIADD3 UR4, UPT, UPT, UR4, UR5, URZ ;  /* 0x0000000504047290 */ /* 0x000fcc000fffe0ff */
[----:B------:R-:W-:-:S07]  /*12f0*/  IMAD.U32 R2, RZ, RZ, UR4 ;  /* 0x00000004ff027e24 */ /* 0x000fce000f8e00ff */
.L_x_18:
[----:B------:R-:W1:Y:S01]  /*1300*/  S2UR UR36, SR_CTAID.Z ;  /* 0x00000000002479c3 */ /* 0x000e620000002700 */
[----:B------:R-:W-:-:S09]  /*1310*/  UISETP.GE.AND UP0, UPT, UR19, 0x1, UPT ;  /* 0x000000011300788c */ /* 0x000fd2000bf06270 */
[----:B------:R-:W-:Y:S05]  /*1320*/  BRA.U !UP0, `(.L_x_19) ;  /* 0x0000000108d47547 */ /* 0x000fea000b800000 */
[----:B------:R-:W2:Y:S01]  /*1330*/  LDCU.128 UR12, c[0x0][0xb10] ;  /* 0x00016200ff0c77ac */ /* 0x000ea20008000c00 */
[----:B------:R-:W3:Y:S01]  /*1340*/  LDCU UR20, c[0x0][0xb0c] ;  /* 0x00016180ff1477ac */ /* 0x000ee20008000800 */
[----:B------:R-:W4:Y:S01]  /*1350*/  LDCU UR6, c[0x0][0x370] ;  /* 0x00006e00ff0677ac */ /* 0x000f220008000800 */
[----:B------:R-:W1:Y:S01]  /*1360*/  LDCU UR7, c[0x0][0x374] ;  /* 0x00006e80ff0777ac */ /* 0x000e620008000800 */
[----:B------:R-:W1:Y:S01]  /*1370*/  LDCU UR21, c[0x0][0xb20] ;  /* 0x00016400ff1577ac */ /* 0x000e620008000800 */
[----:B--2---:R-:W-:Y:S02]  /*1380*/  UIMAD.WIDE.U32 UR4, UR30, UR12, URZ ;  /* 0x0000000c1e0472a5 */ /* 0x004fe4000f8e00ff */
[----:B---3--:R-:W-:Y:S01]  /*1390*/  UISETP.NE.AND UP0, UPT, UR20, 0x1, UPT ;  /* 0x000000011400788c */ /* 0x008fe2000bf05270 */
[----:B------:R-:W2:Y:S01]  /*13a0*/  LDCU.64 UR8, c[0x0][0xb28] ;  /* 0x00016500ff0877ac */ /* 0x000ea20008000a00 */
[----:B----4-:R-:W-:-:S03]  /*13b0*/  UIMAD.WIDE.U32 UR10, UR6, UR12, URZ ;  /* 0x0000000c060a72a5 */ /* 0x010fc6000f8e00ff */
[----:B------:R-:W-:Y:S01]  /*13c0*/  UMOV UR4, UR5 ;  /* 0x0000000500047c82 */ /* 0x000fe20008000000 */
[----:B------:R-:W-:Y:S02]  /*13d0*/  UISETP.NE.AND UP2, UPT, UR19, 0x1, UPT ;  /* 0x000000011300788c */ /* 0x000fe4000bf45270 */
[----:B------:R-:W-:Y:S01]  /*13e0*/  USHF.R.U32.HI UR4, URZ, UR13, UR4 ;  /* 0x0000000dff047299 */ /* 0x000fe20008011604 */
[----:B------:R-:W-:Y:S01]  /*13f0*/  UMOV UR10, UR11 ;  /* 0x0000000b000a7c82 */ /* 0x000fe20008000000 */
[----:B------:R-:W-:Y:S02]  /*1400*/  UIMAD.WIDE.U32 UR16, UR31, UR15, URZ ;  /* 0x0000000f1f1072a5 */ /* 0x000fe4000f8e00ff */
[----:B------:R-:W-:Y:S02]  /*1410*/  USEL UR5, UR30, UR4, !UP0 ;  /* 0x000000041e057287 */ /* 0x000fe4000c000000 */
[----:B------:R-:W-:Y:S02]  /*1420*/  @UP0 USHF.R.U32.HI UR6, URZ, UR13, UR10 ;  /* 0x0000000dff060299 */ /* 0x000fe4000801160a */
[----:B------:R-:W-:-:S02]  /*1430*/  UISETP.NE.AND UP0, UPT, UR14, 0x1, UPT ;  /* 0x000000010e00788c */ /* 0x000fc4000bf05270 */
[----:B-1----:R-:W-:Y:S02]  /*1440*/  UIMAD.WIDE.U32 UR10, UR7, UR15, URZ ;  /* 0x0000000f070a72a5 */ /* 0x002fe4000f8e00ff */
[----:B--2---:R-:W-:Y:S01]  /*1450*/  UIMAD.WIDE.U32 UR12, UR6, UR8, URZ ;  /* 0x00000008060c72a5 */ /* 0x004fe2000f8e00ff */
[----:B------:R-:W-:Y:S02]  /*1460*/  UMOV UR4, UR17 ;  /* 0x0000001100047c82 */ /* 0x000fe40008000000 */
[----:B------:R-:W-:Y:S02]  /*1470*/  USHF.R.U32.HI UR4, URZ, UR21, UR4 ;  /* 0x00000015ff047299 */ /* 0x000fe40008011604 */
[----:B------:R-:W-:Y:S02]  /*1480*/  UMOV UR10, UR11 ;  /* 0x0000000b000a7c82 */ /* 0x000fe40008000000 */
[----:B------:R-:W-:Y:S01]  /*1490*/  UMOV UR12, UR13 ;  /* 0x0000000d000c7c82 */ /* 0x000fe20008000000 */
[----:B------:R-:W-:-:S02]  /*14a0*/  @UP0 USHF.R.U32.HI UR7, URZ, UR21, UR10 ;  /* 0x00000015ff070299 */ /* 0x000fc4000801160a */
[----:B------:R-:W-:Y:S02]  /*14b0*/  USEL UR4, UR31, UR4, !UP0 ;  /* 0x000000041f047287 */ /* 0x000fe4000c000000 */
[----:B------:R-:W-:Y:S02]  /*14c0*/  UIMAD.WIDE.U32 UR10, UR7, UR8, URZ ;  /* 0x00000008070a72a5 */ /* 0x000fe4000f8e00ff */
[----:B------:R-:W-:Y:S02]  /*14d0*/  @UP2 USHF.R.U32.HI UR6, URZ, UR9, UR12 ;  /* 0x00000009ff062299 */ /* 0x000fe4000801160c */
[----:B------:R-:W-:-:S03]  /*14e0*/  UIMAD.WIDE.U32 UR12, UR4, UR8, URZ ;  /* 0x00000008040c72a5 */ /* 0x000fc6000f8e00ff */
[----:B------:R-:W-:Y:S02]  /*14f0*/  UMOV UR10, UR11 ;  /* 0x0000000b000a7c82 */ /* 0x000fe40008000000 */
[----:B------:R-:W-:Y:S02]  /*1500*/  @UP2 USHF.R.U32.HI UR7, URZ, UR9, UR10 ;  /* 0x00000009ff072299 */ /* 0x000fe4000801160a */
[----:B------:R-:W-:Y:S02]  /*1510*/  UIMAD UR10, UR6, UR19, URZ ;  /* 0x00000013060a72a4 */ /* 0x000fe4000f8e02ff */
[----:B------:R-:W-:-:S04]  /*1520*/  UIMAD UR7, UR7, UR19, URZ ;  /* 0x00000013070772a4 */ /* 0x000fc8000f8e02ff */
[----:B------:R-:W-:-:S03]  /*1530*/  UISETP.GE.AND UP0, UPT, UR4, UR7, UPT ;  /* 0x000000070400728c */ /* 0x000fc6000bf06270 */
[----:B------:R-:W-:Y:S01]  /*1540*/  UMOV UR7, UR13 ;  /* 0x0000000d00077c82 */ /* 0x000fe20008000000 */
[----:B------:R-:W-:Y:S02]  /*1550*/  UISETP.GE.OR UP0, UPT, UR5, UR10, UP0 ;  /* 0x0000000a0500728c */ /* 0x000fe40008706670 */
[----:B------:R-:W-:Y:S02]  /*1560*/  UIMAD.WIDE.U32 UR10, UR5, UR8, URZ ;  /* 0x00000008050a72a5 */ /* 0x000fe4000f8e00ff */
[----:B------:R-:W-:Y:S02]  /*1570*/  USHF.R.U32.HI UR7, URZ, UR9, UR7 ;  /* 0x00000009ff077299 */ /* 0x000fe40008011607 */
[----:B------:R-:W-:Y:S02]  /*1580*/  UIADD3 UR10, UPT, UPT, -UR4, URZ, URZ ;  /* 0x000000ff040a7290 */ /* 0x000fe4000fffe1ff */
[----:B------:R-:W-:Y:S02]  /*1590*/  USEL UR7, UR4, UR7, !UP2 ;  /* 0x0000000704077287 */ /* 0x000fe4000d000000 */
[----:B------:R-:W-:Y:S01]  /*15a0*/  UIMAD UR10, UR14, UR10, UR31 ;  /* 0x0000000a0e0a72a4 */ /* 0x000fe2000f8e021f */
[----:B------:R-:W-:Y:S01]  /*15b0*/  @!UP0 UMOV UR8, UR11 ;  /* 0x0000000b00088c82 */ /* 0x000fe20008000000 */
[----:B------:R-:W-:-:S02]  /*15c0*/  UIADD3 UR11, UPT, UPT, -UR5, URZ, URZ ;  /* 0x000000ff050b7290 */ /* 0x000fc4000fffe1ff */
[----:B------:R-:W-:Y:S02]  /*15d0*/  @!UP0 USHF.R.U32.HI UR8, URZ, UR9, UR8 ;  /* 0x00000009ff088299 */ /* 0x000fe40008011608 */
[----:B------:R-:W-:Y:S02]  /*15e0*/  UIADD3 UR9, UPT, UPT, -UR7, URZ, URZ ;  /* 0x000000ff07097290 */ /* 0x000fe4000fffe1ff */
[----:B------:R-:W-:Y:S02]  /*15f0*/  @!UP0 USEL UR8, UR5, UR8, !UP2 ;  /* 0x0000000805088287 */ /* 0x000fe4000d000000 */
[----:B------:R-:W-:Y:S02]  /*1600*/  UIMAD UR9, UR19, UR9, UR4 ;  /* 0x00000009130972a4 */ /* 0x000fe4000f8e0204 */
[----:B------:R-:W-:Y:S02]  /*1610*/  @!UP0 UIADD3 UR7, UPT, UPT, UR7, -UR8, URZ ;  /* 0x8000000807078290 */ /* 0x000fe4000fffe0ff */
[----:B------:R-:W-:-:S02]  /*1620*/  @!UP0 UIMAD UR6, UR9, UR6, UR8 ;  /* 0x00000006090682a4 */ /* 0x000fc4000f8e0208 */
[----:B------:R-:W-:Y:S02]  /*1630*/  @!UP0 UIMAD UR4, UR7, UR19, UR5 ;  /* 0x00000013070482a4 */ /* 0x000fe4000f8e0205 */
[----:B------:R-:W-:Y:S02]  /*1640*/  UIMAD UR30, UR20, UR11, UR30 ;  /* 0x0000000b141e72a4 */ /* 0x000fe4000f8e021e */
[----:B------:R-:W-:Y:S01]  /*1650*/  UIMAD UR31, UR4, UR14, UR10 ;  /* 0x0000000e041f72a4 */ /* 0x000fe2000f8e020a */
[----:B------:R-:W-:Y:S02]  /*1660*/  @!UP0 UMOV UR5, UR6 ;  /* 0x0000000600058c82 */ /* 0x000fe40008000000 */
[----:B------:R-:W-:-:S12]  /*1670*/  UIMAD UR30, UR5, UR20, UR30 ;  /* 0x00000014051e72a4 */ /* 0x000fd8000f8e021e */
.L_x_19:
[----:B------:R-:W-:-:S09]  /*1680*/  UISETP.NE.AND UP0, UPT, UR22, 0x1, UPT ;  /* 0x000000011600788c */ /* 0x000fd2000bf05270 */
[----:B------:R-:W-:Y:S05]  /*1690*/  BRA.U UP0, `(.L_x_20) ;  /* 0x0000000100407547 */ /* 0x000fea000b800000 */
[----:B------:R-:W2:Y:S01]  /*16a0*/  LDCU.128 UR8, c[0x0][0xb10] ;  /* 0x00016200ff0877ac */ /* 0x000ea20008000c00 */
[----:B------:R-:W3:Y:S01]  /*16b0*/  LDCU UR12, c[0x0][0xb0c] ;  /* 0x00016180ff0c77ac */ /* 0x000ee20008000800 */
[----:B------:R-:W4:Y:S01]  /*16c0*/  LDCU UR13, c[0x0][0xb20] ;  /* 0x00016400ff0d77ac */ /* 0x000f220008000800 */
[----:B--2---:R-:W-:Y:S02]  /*16d0*/  UIMAD.WIDE.U32 UR4, UR30, UR8, URZ ;  /* 0x000000081e0472a5 */ /* 0x004fe4000f8e00ff */
[----:B------:R-:W-:Y:S02]  /*16e0*/  UIMAD.WIDE.U32 UR6, UR31, UR11, URZ ;  /* 0x0000000b1f0672a5 */ /* 0x000fe4000f8e00ff */
[----:B---3--:R-:W-:Y:S02]  /*16f0*/  UISETP.NE.AND UP0, UPT, UR12, 0x1, UPT ;  /* 0x000000010c00788c */ /* 0x008fe4000bf05270 */
[----:B------:R-:W-:-:S03]  /*1700*/  USHF.R.U32.HI UR5, URZ, UR9, UR5 ;  /* 0x00000009ff057299 */ /* 0x000fc60008011605 */
[----:B------:R-:W-:Y:S01]  /*1710*/  UMOV UR4, UR7 ;  /* 0x0000000700047c82 */ /* 0x000fe20008000000 */
[----:B------:R-:W-:Y:S02]  /*1720*/  USEL UR5, UR30, UR5, !UP0 ;  /* 0x000000051e057287 */ /* 0x000fe4000c000000 */
[----:B------:R-:W-:Y:S02]  /*1730*/  UISETP.NE.AND UP0, UPT, UR10, 0x1, UPT ;  /* 0x000000010a00788c */ /* 0x000fe4000bf05270 */
[----:B----4-:R-:W-:-:S04]  /*1740*/  USHF.R.U32.HI UR4, URZ, UR13, UR4 ;  /* 0x0000000dff047299 */ /* 0x010fc80008011604 */
[----:B------:R-:W-:-:S04]  /*1750*/  USEL UR4, UR31, UR4, !UP0 ;  /* 0x000000041f047287 */ /* 0x000fc8000c000000 */
[----:B------:R-:W-:Y:S02]  /*1760*/  UIADD3 UR6, UPT, UPT, UR5, -UR4, URZ ;  /* 0x8000000405067290 */ /* 0x000fe4000fffe0ff */
[----:B------:R-:W-:Y:S02]  /*1770*/  UIADD3 UR4, UPT, UPT, -UR5, UR4, URZ ;  /* 0x0000000405047290 */ /* 0x000fe4000fffe1ff */
[----:B------:R-:W-:Y:S02]  /*1780*/  UIMAD UR31, UR6, UR10, UR31 ;  /* 0x0000000a061f72a4 */ /* 0x000fe4000f8e021f */
[----:B------:R-:W-:-:S12]  /*1790*/  UIMAD UR30, UR4, UR12, UR30 ;  /* 0x0000000c041e72a4 */ /* 0x000fd8000f8e021e */
.L_x_20:
[----:B------:R-:W-:Y:S01]  /*17a0*/  UISETP.NE.AND UP0, UPT, UR18, 0x2, UPT ;  /* 0x000000021200788c */ /* 0x000fe2000bf05270 */
[----:B------:R-:W-:Y:S09]  /*17b0*/  BRA.U !UP6, `(.L_x_21) ;  /* 0x000000010e0c7547 */ /* 0x000ff2000b800000 */
[----:B------:R-:W-:Y:S01]  /*17c0*/  UCGABAR_WAIT ;  /* 0x0000000000007dc7 */ /* 0x000fe20008000000 */
[----:B------:R-:W-:Y:S01]  /*17d0*/  CCTL.IVALL ;  /* 0x00000000ff00798f */ /* 0x000fe20002000000 */
[----:B------:R-:W-:Y:S05]  /*17e0*/  BRA `(.L_x_22) ;  /* 0x0000000000047947 */ /* 0x000fea0003800000 */
.L_x_21:
[----:B------:R-:W-:Y:S06]  /*17f0*/  BAR.SYNC.DEFER_BLOCKING 0x0 ;  /* 0x0000000000007b1d */ /* 0x000fec0000010000 */
.L_x_22:
[----:B------:R-:W-:Y:S05]  /*1800*/  BRA.U UP0, `(.L_x_23) ;  /* 0x0000001500587547 */ /* 0x000fea000b800000 */
[----:B------:R-:W2:Y:S01]  /*1810*/  LDCU UR6, c[0x0][0x38c] ;  /* 0x00007180ff0677ac */ /* 0x000ea20008000800 */
[----:B------:R-:W3:Y:S01]  /*1820*/  S2UR UR7, SR_CgaCtaId ;  /* 0x00000000000779c3 */ /* 0x000ee20000008800 */
[----:B------:R-:W-:Y:S01]  /*1830*/  PLOP3.LUT P1, PT, PT, PT, UP3, 0x80, 0x8 ;  /* 0x000000000008781c */ /* 0x000fe20003f2f038 */
[----:B------:R-:W-:Y:S01]  /*1840*/  IMAD.MOV.U32 R12, RZ, RZ, 0x1 ;  /* 0x00000001ff0c7424 */ /* 0x000fe200078e00ff */
[----:B------:R-:W-:Y:S01]  /*1850*/  UMOV UR13, 0x400 ;  /* 0x00000400000d7882 */ /* 0x000fe20000000000 */
[----:B------:R-:W-:Y:S01]  /*1860*/  UISETP.NE.AND UP1, UPT, UR18, URZ, UPT ;  /* 0x000000ff1200728c */ /* 0x000fe2000bf25270 */
[----:B------:R-:W-:Y:S01]  /*1870*/  ISETP.EQ.OR P2, PT, R0, RZ, P3 ;  /* 0x000000ff0000720c */ /* 0x000fe20001f42670 */
[----:B------:R-:W-:Y:S01]  /*1880*/  USEL UR24, URZ, 0x1, UP4 ;  /* 0x00000001ff187887 */ /* 0x000fe2000a000000 */
[----:B------:R-:W-:Y:S02]  /*1890*/  PLOP3.LUT P1, PT, P1, PT, PT, 0x8, 0x80 ;  /* 0x000000000080781c */ /* 0x000fe40000f2e170 */
[----:B------:R-:W-:Y:S01]  /*18a0*/  CS2R R10, SRZ ;  /* 0x00000000000a7805 */ /* 0x000fe2000001ff00 */
[----:B------:R-:W-:Y:S01]  /*18b0*/  IMAD.MOV.U32 R9, RZ, RZ, RZ ;  /* 0x000000ffff097224 */ /* 0x000fe200078e00ff */
[----:B------:R-:W4:Y:S01]  /*18c0*/  LDCU UR39, c[0x0][0x370] ;  /* 0x00006e00ff2777ac */ /* 0x000f220008000800 */
[----:B------:R-:W-:Y:S01]  /*18d0*/  IMAD.MOV.U32 R8, RZ, RZ, 0x1 ;  /* 0x00000001ff087424 */ /* 0x000fe200078e00ff */
[----:B------:R-:W1:Y:S01]  /*18e0*/  LDCU.64 UR28, c[0x0][0x348] ;  /* 0x00006900ff1c77ac */ /* 0x000e620008000a00 */
[----:B--2---:R-:W-:-:S02]  /*18f0*/  UIADD3 UR5, UPT, UPT, UR6, 0x3f, URZ ;  /* 0x0000003f06057890 */ /* 0x004fc4000fffe0ff */
[----:B------:R-:W-:Y:S02]  /*1900*/  UIADD3 UR45, UPT, UPT, UR6, 0x7e, URZ ;  /* 0x0000007e062d7890 */ /* 0x000fe4000fffe0ff */
[----:B------:R-:W-:Y:S02]  /*1910*/  USHF.R.S32.HI UR4, URZ, 0x1f, UR5 ;  /* 0x0000001fff047899 */ /* 0x000fe40008011405 */
[----:B---3--:R-:W-:Y:S02]  /*1920*/  USHF.L.U32 UR25, UR7, 0xb, URZ ;  /* 0x0000000b07197899 */ /* 0x008fe400080006ff */
[----:B------:R-:W-:Y:S02]  /*1930*/  ULEA.HI UR4, UR4, UR5, URZ, 0x6 ;  /* 0x0000000504047291 */ /* 0x000fe4000f8f30ff */
[----:B------:R-:W-:Y:S02]  /*1940*/  UIADD3 UR5, UPT, UPT, UR6, -0x1, URZ ;  /* 0xffffffff06057890 */ /* 0x000fe4000fffe0ff */
[----:B------:R-:W-:-:S02]  /*1950*/  USHF.R.S32.HI UR41, URZ, 0x6, UR4 ;  /* 0x00000006ff297899 */ /* 0x000fc40008011404 */
[----:B------:R-:W-:Y:S02]  /*1960*/  UISETP.GE.U32.AND UP2, UPT, UR5, -0x7f, UPT ;  /* 0xffffff810500788c */ /* 0x000fe4000bf46070 */
[----:B------:R-:W-:Y:S02]  /*1970*/  UISETP.LT.U32.AND UP0, UPT, UR41, 0x8, UPT ;  /* 0x000000082900788c */ /* 0x000fe4000bf01070 */
[----:B------:R-:W-:Y:S02]  /*1980*/  USHF.L.U32 UR44, UR7, 0x4, URZ ;  /* 0x00000004072c7899 */ /* 0x000fe400080006ff */
[----:B------:R-:W-:Y:S02]  /*1990*/  USEL UR40, UR41, 0x8, UP0 ;  /* 0x0000000829287887 */ /* 0x000fe40008000000 */
[----:B------:R-:W-:Y:S02]  /*19a0*/  ULOP3.LUT UR25, UR25, 0x3800, URZ, 0xc0, !UPT ;  /* 0x0000380019197892 */ /* 0x000fe4000f8ec0ff */
[----:B------:R-:W-:-:S02]  /*19b0*/  UIADD3 UR21, UPT, UPT, UR40, -0x1, URZ ;  /* 0xffffffff28157890 */ /* 0x000fc4000fffe0ff */
[----:B------:R-:W-:Y:S02]  /*19c0*/  ULEA UR13, UR7, UR13, 0x18 ;  /* 0x0000000d070d7291 */ /* 0x000fe4000f8ec0ff */
[----:B------:R-:W-:Y:S01]  /*19d0*/  @UP2 UIADD3 UR21, UPT, UPT, UR40, URZ, URZ ;  /* 0x000000ff28152290 */ /* 0x000fe2000fffe0ff */
[----:B------:R-:W2:Y:S01]  /*19e0*/  LDCU UR38, c[0x0][0x374] ;  /* 0x00006e80ff2677ac */ /* 0x000ea20008000800 */
[----:B------:R-:W-:Y:S02]  /*19f0*/  ULOP3.LUT UR44, UR44, 0x70, URZ, 0xc0, !UPT ;  /* 0x000000702c2c7892 */ /* 0x000fe4000f8ec0ff */
[----:B------:R-:W-:Y:S02]  /*1a00*/  USEL UR24, UR24, 0x2, UP1 ;  /* 0x0000000218187887 */ /* 0x000fe40008800000 */
[----:B------:R-:W-:Y:S02]  /*1a10*/  UIADD3 UR25, UPT, UPT, UR13, 0x14400, UR25 ;  /* 0x000144000d197890 */ /* 0x000fe4000fffe019 */
[----:B------:R-:W-:-:S02]  /*1a20*/  UIADD3 UR43, UPT, UPT, UR41, -UR40, URZ ;  /* 0x80000028292b7290 */ /* 0x000fc4000fffe0ff */
[----:B------:R-:W-:Y:S01]  /*1a30*/  UIADD3 UR21, UPT, UPT, UR21, 0x1, URZ ;  /* 0x0000000115157890 */ /* 0x000fe2000fffe0ff */
[----:B-1--4-:R-:W-:-:S11]  /*1a40*/  UMOV UR5, URZ ;  /* 0x000000ff00057c82 */ /* 0x012fd60008000000 */
.L_x_43:
[----:B------:R-:W1:Y:S02]  /*1a50*/  S2UR UR4, SR_CgaCtaId ;  /* 0x00000000000479c3 */ /* 0x000e640000008800 */
[----:B-1----:R-:W-:-:S09]  /*1a60*/  UISETP.NE.AND UP0, UPT, UR4, URZ, UPT ;  /* 0x000000ff0400728c */ /* 0x002fd2000bf05270 */
[----:B------:R-:W-:Y:S05]  /*1a70*/  BRA.U UP0, `(.L_x_24) ;  /* 0x0000000100287547 */ /* 0x000fea000b800000 */
[----:B------:R-:W-:Y:S02]  /*1a80*/  LEA R0, R9, UR13, 0x3 ;  /* 0x0000000d09007c11 */ /* 0x000fe4000f8e18ff */
[----:B------:R-:W-:-:S04]  /*1a90*/  SHF.L.U32 R2, R8, 0x1f, RZ ;  /* 0x0000001f08027819 */ /* 0x000fc800000006ff */
[----:B------:R-:W1:Y:S02]  /*1aa0*/  SYNCS.PHASECHK.TRANS64.TRYWAIT P0, [R0+URZ+0x140], R2 ;  /* 0x00014002000075a7 */ /* 0x000e6400080011ff */
[----:B-1----:R-:W-:Y:S05]  /*1ab0*/  @!P0 BRA `(.L_x_25) ;  /* 0x0000006c00e48947 */ /* 0x002fea0003800000 */
.L_x_143:
[----:B------:R-:W-:Y:S01]  /*1ac0*/  VIADD R9, R9, 0x1 ;  /* 0x0000000109097836 */ /* 0x000fe20000000000 */
[----:B------:R1:W-:Y:S04]  /*1ad0*/  SYNCS.ARRIVE.TRANS64.A1T0 RZ, [R0+URZ+0x130], RZ ;  /* 0x000130ff00ff79a7 */ /* 0x0003e800081000ff */
[----:B------:R-:W-:-:S04]  /*1ae0*/  ISETP.NE.AND P0, PT, R9, 0x2, PT ;  /* 0x000000020900780c */ /* 0x000fc80003f05270 */
[----:B------:R-:W-:Y:S02]  /*1af0*/  SEL R9, R9, RZ, P0 ;  /* 0x000000ff09097207 */ /* 0x000fe40000000000 */
[----:B-1----:R-:W-:-:S04]  /*1b00*/  SEL R0, RZ, 0x1, P0 ;  /* 0x00000001ff007807 */ /* 0x002fc80000000000 */
[----:B------:R-:W-:-:S07]  /*1b10*/  LOP3.LUT R8, R8, R0, RZ, 0x3c, !PT ;  /* 0x0000000008087212 */ /* 0x000fce00078e3cff */
.L_x_24:
[----:B------:R-:W-:Y:S01]  /*1b20*/  ULEA UR4, UR5, UR13, 0x3 ;  /* 0x0000000d05047291 */ /* 0x000fe2000f8e18ff */
[----:B------:R-:W-:Y:S01]  /*1b30*/  SHF.L.U32 R0, R12, 0x1f, RZ ;  /* 0x0000001f0c007819 */ /* 0x000fe200000006ff */
[----:B------:R-:W-:Y:S02]  /*1b40*/  UISETP.GE.U32.AND UP0, UPT, UR45, 0x7f, UPT ;  /* 0x0000007f2d00788c */ /* 0x000fe4000bf06070 */
[----:B------:R-:W-:Y:S02]  /*1b50*/  USHF.L.U32 UR35, UR30, 0x6, URZ ;  /* 0x000000061e237899 */ /* 0x000fe400080006ff */
[----:B------:R-:W-:Y:S01]  /*1b60*/  ULEA UR19, UR31, UR44, 0x7 ;  /* 0x0000002c1f137291 */ /* 0x000fe2000f8e38ff */
[----:B------:R-:W-:Y:S02]  /*1b70*/  UMOV UR6, URZ ;  /* 0x000000ff00067c82 */ /* 0x000fe40008000000 */
[----:B------:R1:W3:Y:S02]  /*1b80*/  SYNCS.PHASECHK.TRANS64.TRYWAIT P0, [UR4+0x40], R0 ;  /* 0x00004000ff0075a7 */ /* 0x0002e40008001104 */
[----:B------:R-:W-:Y:S07]  /*1b90*/  BRA.U !UP0, `(.L_x_26) ;  /* 0x0000000108b87547 */ /* 0x000fee000b800000 */
[----:B------:R-:W-:Y:S01]  /*1ba0*/  UMOV UR10, URZ ;  /* 0x000000ff000a7c82 */ /* 0x000fe20008000000 */
[----:B------:R-:W-:-:S05]  /*1bb0*/  UMOV UR4, UR5 ;  /* 0x0000000500047c82 */ /* 0x000fca0008000000 */
.L_x_32:
[----:B------:R-:W-:Y:S01]  /*1bc0*/  ULEA UR33, UR4, UR13, 0x3 ;  /* 0x0000000d04217291 */ /* 0x000fe2000f8e18ff */
[----:B---3--:R-:W-:Y:S01]  /*1bd0*/  @!P3 MOV R2, 0x6000 ;  /* 0x000060000002b802 */ /* 0x008fe20000000f00 */
[----:B-1-34-:R-:W-:Y:S10]  /*1be0*/  @P0 BRA `(.L_x_27) ;  /* 0x00000000000c0947 */ /* 0x01aff40003800000 */
[----:B------:R-:W-:-:S04]  /*1bf0*/  SHF.L.U32 R3, R12, 0x1f, RZ ;  /* 0x0000001f0c037819 */ /* 0x000fc800000006ff */
[----:B------:R-:W3:Y:S02]  /*1c00*/  SYNCS.PHASECHK.TRANS64.TRYWAIT P0, [UR33+0x40], R3 ;  /* 0x00004003ff0075a7 */ /* 0x000ee40008001121 */
[----:B---3--:R-:W-:Y:S05]  /*1c10*/  @!P0 BRA `(.L_x_28) ;  /* 0x0000006c00a08947 */ /* 0x008fea0003800000 */
.L_x_27:
[----:B------:R3:W-:Y:S01]  /*1c20*/  @!P3 SYNCS.ARRIVE.TRANS64 RZ, [UR33], R2 ;  /* 0x00000002ffffb9a7 */ /* 0x0007e20008000021 */
[----:B------:R-:W-:-:S04]  /*1c30*/  ULOP3.LUT UR5, UR24, 0x2, URZ, 0xfc, !UPT ;  /* 0x0000000218057892 */ /* 0x000fc8000f8efcff */
[----:B------:R-:W-:-:S09]  /*1c40*/  UISETP.NE.AND UP0, UPT, UR5, 0x2, UPT ;  /* 0x000000020500788c */ /* 0x000fd2000bf05270 */
[----:B------:R-:W-:Y:S05]  /*1c50*/  BRA.U UP0, `(.L_x_29) ;  /* 0x0000000100047547 */ /* 0x000fea000b800000 */
[----:B--2---:R-:W-:Y:S05]  /*1c60*/  BPT.TRAP 0x1 ;  /* 0x000000040000795c */ /* 0x004fea0000300000 */
.L_x_29:
[----:B------:R-:W-:Y:S04]  /*1c70*/  BSSY.RECONVERGENT B0, `(.L_x_30) ;  /* 0x0000003000007945 */ /* 0x000fe80003800200 */
[----:B------:R-:W-:Y:S05]  /*1c80*/  @P2 BRA `(.L_x_31) ;  /* 0x0000000000042947 */ /* 0x000fea0003800000 */
[----:B--2---:R-:W-:Y:S05]  /*1c90*/  BPT.TRAP 0x1 ;  /* 0x000000040000795c */ /* 0x004fea0000300000 */
.L_x_31:
[----:B--2---:R-:W-:Y:S05]  /*1ca0*/  BSYNC.RECONVERGENT B0 ;  /* 0x0000000000007941 */ /* 0x004fea0003800200 */
.L_x_30:
[----:B------:R-:W-:Y:S02]  /*1cb0*/  UIADD3 UR5, UPT, UPT, UR4, 0x1, URZ ;  /* 0x0000000104057890 */ /* 0x000fe4000fffe0ff */
[----:B------:R-:W-:Y:S02]  /*1cc0*/  USHF.L.U32 UR34, UR10, 0x6, URZ ;  /* 0x000000060a227899 */ /* 0x000fe400080006ff */
[----:B------:R-:W-:Y:S02]  /*1cd0*/  UISETP.NE.AND UP0, UPT, UR5, 0x8, UPT ;  /* 0x000000080500788c */ /* 0x000fe4000bf05270 */
[----:B------:R-:W-:Y:S02]  /*1ce0*/  UIADD3 UR10, UPT, UPT, UR10, 0x1, URZ ;  /* 0x000000010a0a7890 */ /* 0x000fe4000fffe0ff */
[----:B------:R-:W-:Y:S02]  /*1cf0*/  USEL UR7, URZ, 0x1, UP0 ;  /* 0x00000001ff077887 */ /* 0x000fe40008000000 */
[----:B------:R-:W-:-:S02]  /*1d00*/  USEL UR5, UR5, URZ, UP0 ;  /* 0x000000ff05057287 */ /* 0x000fc40008000000 */
[----:B------:R-:W-:Y:S02]  /*1d10*/  ULEA UR32, UR4, UR13, 0xd ;  /* 0x0000000d04207291 */ /* 0x000fe4000f8e68ff */
[----:B------:R-:W-:Y:S01]  /*1d20*/  ULEA UR6, UR5, UR13, 0x3 ;  /* 0x0000000d05067291 */ /* 0x000fe2000f8e18ff */
[----:B------:R-:W-:Y:S01]  /*1d30*/  LOP3.LUT R12, R12, UR7, RZ, 0x3c, !PT ;  /* 0x000000070c0c7c12 */ /* 0x000fe2000f8e3cff */
[----:B------:R-:W-:Y:S02]  /*1d40*/  UIADD3 UR8, UP1, UPT, UR28, 0x80, URZ ;  /* 0x000000801c087890 */ /* 0x000fe4000ff3e0ff */
[----:B------:R-:W-:Y:S01]  /*1d50*/  UIADD3 UR32, UPT, UPT, UR32, 0x4400, URZ ;  /* 0x0000440020207890 */ /* 0x000fe2000fffe0ff */
[----:B-1----:R-:W-:Y:S01]  /*1d60*/  SHF.L.U32 R0, R12, 0x1f, RZ ;  /* 0x0000001f0c007819 */ /* 0x002fe200000006ff */
[----:B------:R-:W-:Y:S02]  /*1d70*/  UIADD3.X UR9, UPT, UPT, URZ, UR29, URZ, UP1, !UPT ;  /* 0x0000001dff097290 */ /* 0x000fe40008ffe4ff */
[----:B------:R-:W-:Y:S01]  /*1d80*/  ULEA UR16, UR4, UR25, 0xe ;  /* 0x0000001904107291 */ /* 0x000fe2000f8e70ff */
[----:B------:R4:W1:Y:S01]  /*1d90*/  SYNCS.PHASECHK.TRANS64.TRYWAIT P0, [UR6+0x40], R0 ;  /* 0x00004000ff0075a7 */ /* 0x0008620008001106 */
[----:B------:R-:W-:Y:S01]  /*1da0*/  UIADD3 UR6, UP0, UPT, UR28, 0x180, URZ ;  /* 0x000001801c067890 */ /* 0x000fe2000ff1e0ff */
[----:B------:R-:W-:Y:S01]  /*1db0*/  UMOV UR14, 0x0 ;  /* 0x00000000000e7882 */ /* 0x000fe20000000000 */
[----:B------:R-:W-:-:S02]  /*1dc0*/  UMOV UR15, 0x10000000 ;  /* 0x10000000000f7882 */ /* 0x000fc40000000000 */
[----:B------:R-:W-:Y:S01]  /*1dd0*/  UIADD3.X UR7, UPT, UPT, URZ, UR29, URZ, UP0, !UPT ;  /* 0x0000001dff077290 */ /* 0x000fe200087fe4ff */
[----:B------:R-:W-:Y:S01]  /*1de0*/  UTMALDG.3D [UR32], [UR8], desc[UR14] ;  /* 0x00000e20080075b4 */ /* 0x000fe20008011000 */
[----:B------:R-:W-:Y:S01]  /*1df0*/  UISETP.NE.AND UP0, UPT, UR10, UR21, UPT ;  /* 0x000000150a00728c */ /* 0x000fe2000bf05270 */
[----:B------:R-:W-:Y:S01]  /*1e00*/  UMOV UR4, 0xff0000 ;  /* 0x00ff000000047882 */ /* 0x000fe20000000000 */
[----:B------:R-:W-:Y:S01]  /*1e10*/  UMOV UR20, UR36 ;  /* 0x0000002400147c82 */ /* 0x000fe20008000000 */
[----:B------:R-:W-:Y:S01]  /*1e20*/  UMOV UR17, UR33 ;  /* 0x0000002100117c82 */ /* 0x000fe20008000000 */
[----:B------:R-:W-:-:S03]  /*1e30*/  UMOV UR18, UR34 ;  /* 0x0000002200127c82 */ /* 0x000fc60008000000 */
[----:B------:R2:W-:Y:S02]  /*1e40*/  UTMALDG.3D.MULTICAST [UR16], [UR6], UR4, desc[UR14] ;  /* 0x00000e10060073b4 */ /* 0x0005e40008011804 */
[----:B--2---:R-:W-:Y:S01]  /*1e50*/  UMOV UR6, UR21 ;  /* 0x0000001500067c82 */ /* 0x004fe20008000000 */
[----:B------:R-:W-:Y:S01]  /*1e60*/  UMOV UR4, UR5 ;  /* 0x0000000500047c82 */ /* 0x000fe20008000000 */
[----:B------:R-:W-:Y:S05]  /*1e70*/  BRA.U UP0, `(.L_x_32) ;  /* 0xfffffffd00507547 */ /* 0x000fea000b83ffff */
.L_x_26:
[----:B------:R-:W-:Y:S01]  /*1e80*/  ULEA UR4, UR5, UR13, 0x3 ;  /* 0x0000000d05047291 */ /* 0x000fe2000f8e18ff */
[----:B-1--4-:R-:W-:Y:S01]  /*1e90*/  SHF.L.U32 R0, R12, 0x1f, RZ ;  /* 0x0000001f0c007819 */ /* 0x012fe200000006ff */
[----:B------:R-:W-:Y:S01]  /*1ea0*/  @!P1 SYNCS.ARRIVE.TRANS64.A1T0 RZ, [UR13+0xc8], RZ ;  /* 0x0000c8ffffff99a7 */ /* 0x000fe2000810000d */
[----:B------:R-:W-:-:S06]  /*1eb0*/  UISETP.GT.AND UP0, UPT, UR41, UR40, UPT ;  /* 0x000000282900728c */ /* 0x000fcc000bf04270 */
[----:B---3--:R1:W3:Y:S03]  /*1ec0*/  SYNCS.PHASECHK.TRANS64.TRYWAIT P0, [UR4+0x40], R0 ;  /* 0x00004000ff0075a7 */ /* 0x0082e60008001104 */
[----:B------:R-:W-:Y:S05]  /*1ed0*/  BRA.U !UP0, `(.L_x_33) ;  /* 0x0000000108bc7547 */ /* 0x000fea000b800000 */
[----:B------:R-:W-:Y:S01]  /*1ee0*/  UIADD3 UR26, UPT, UPT, UR43, UR6, URZ ;  /* 0x000000062b1a7290 */ /* 0x000fe2000fffe0ff */
[----:B------:R-:W-:-:S11]  /*1ef0*/  UMOV UR4, UR5 ;  /* 0x0000000500047c82 */ /* 0x000fd60008000000 */
.L_x_39:
[----:B------:R-:W-:Y:S01]  /*1f00*/  ULEA UR9, UR4, UR13, 0x3 ;  /* 0x0000000d04097291 */ /* 0x000fe2000f8e18ff */
[----:B---3--:R-:W-:Y:S01]  /*1f10*/  @!P3 MOV R2, 0x6000 ;  /* 0x000060000002b802 */ /* 0x008fe20000000f00 */
[----:B-1-3--:R-:W-:Y:S10]  /*1f20*/  @P0 BRA `(.L_x_34) ;  /* 0x00000000000c0947 */ /* 0x00aff40003800000 */
[----:B------:R-:W-:-:S04]  /*1f30*/  SHF.L.U32 R3, R12, 0x1f, RZ ;  /* 0x0000001f0c037819 */ /* 0x000fc800000006ff */
[----:B------:R-:W3:Y:S02]  /*1f40*/  SYNCS.PHASECHK.TRANS64.TRYWAIT P0, [UR9+0x40], R3 ;  /* 0x00004003ff0075a7 */ /* 0x000ee40008001109 */
[----:B---3--:R-:W-:Y:S05]  /*1f50*/  @!P0 BRA `(.L_x_35) ;  /* 0x0000006800e88947 */ /* 0x008fea0003800000 */
.L_x_34:
[----:B------:R3:W-:Y:S01]  /*1f60*/  @!P3 SYNCS.ARRIVE.TRANS64 RZ, [UR9], R2 ;  /* 0x00000002ffffb9a7 */ /* 0x0007e20008000009 */
[----:B------:R-:W-:-:S04]  /*1f70*/  ULOP3.LUT UR5, UR24, 0x2, URZ, 0xfc, !UPT ;  /* 0x0000000218057892 */ /* 0x000fc8000f8efcff */
[----:B------:R-:W-:-:S09]  /*1f80*/  UISETP.NE.AND UP0, UPT, UR5, 0x2, UPT ;  /* 0x000000020500788c */ /* 0x000fd2000bf05270 */
[----:B------:R-:W-:Y:S05]  /*1f90*/  BRA.U UP0, `(.L_x_36) ;  /* 0x0000000100047547 */ /* 0x000fea000b800000 */
[----:B--2---:R-:W-:Y:S05]  /*1fa0*/  BPT.TRAP 0x1 ;  /* 0x000000040000795c */ /* 0x004fea0000300000 */
.L_x_36:
[----:B------:R-:W-:Y:S04]  /*1fb0*/  BSSY.RECONVERGENT B0, `(.L_x_37) ;  /* 0x0000003000007945 */ /* 0x000fe80003800200 */
[----:B------:R-:W-:Y:S05]  /*1fc0*/  @P2 BRA `(.L_x_38) ;  /* 0x0000000000042947 */ /* 0x000fea0003800000 */
[----:B--2---:R-:W-:Y:S05]  /*1fd0*/  BPT.TRAP 0x1 ;  /* 0x000000040000795c */ /* 0x004fea0000300000 */
.L_x_38:
[----:B--2---:R-:W-:Y:S05]  /*1fe0*/  BSYNC.RECONVERGENT B0 ;  /* 0x0000000000007941 */ /* 0x004fea0003800200 */
.L_x_37:
[----:B------:R-:W-:Y:S02]  /*1ff0*/  UIADD3 UR5, UPT, UPT, UR4, 0x1, URZ ;  /* 0x0000000104057890 */ /* 0x000fe4000fffe0ff */
[----:B------:R-:W-:Y:S02]  /*2000*/  UIADD3 UR14, UP1, UPT, UR28, 0x80, URZ ;  /* 0x000000801c0e7890 */ /* 0x000fe4000ff3e0ff */
[----:B------:R-:W-:Y:S02]  /*2010*/  UISETP.NE.AND UP0, UPT, UR5, 0x8, UPT ;  /* 0x000000080500788c */ /* 0x000fe4000bf05270 */
[----:B------:R-:W-:Y:S02]  /*2020*/  USHF.L.U32 UR10, UR6, 0x6, URZ ;  /* 0x00000006060a7899 */ /* 0x000fe400080006ff */
[----:B------:R-:W-:Y:S02]  /*2030*/  USEL UR8, URZ, 0x1, UP0 ;  /* 0x00000001ff087887 */ /* 0x000fe40008000000 */
[----:B------:R-:W-:-:S02]  /*2040*/  USEL UR5, UR5, URZ, UP0 ;  /* 0x000000ff05057287 */ /* 0x000fc40008000000 */
[----:B------:R-:W-:Y:S02]  /*2050*/  UIADD3 UR22, UP0, UPT, UR28, 0x180, URZ ;  /* 0x000001801c167890 */ /* 0x000fe4000ff1e0ff */
[----:B------:R-:W-:Y:S01]  /*2060*/  LOP3.LUT R12, R12, UR8, RZ, 0x3c, !PT ;  /* 0x000000080c0c7c12 */ /* 0x000fe2000f8e3cff */
[----:B------:R-:W-:Y:S02]  /*2070*/  ULEA UR8, UR4, UR13, 0xd ;  /* 0x0000000d04087291 */ /* 0x000fe4000f8e68ff */
[----:B------:R-:W-:Y:S01]  /*2080*/  ULEA UR7, UR5, UR13, 0x3 ;  /* 0x0000000d05077291 */ /* 0x000fe2000f8e18ff */
[----:B-1----:R-:W-:Y:S01]  /*2090*/  SHF.L.U32 R0, R12, 0x1f, RZ ;  /* 0x0000001f0c007819 */ /* 0x002fe200000006ff */
[----:B------:R-:W-:Y:S02]  /*20a0*/  UIADD3 UR8, UPT, UPT, UR8, 0x4400, URZ ;  /* 0x0000440008087890 */ /* 0x000fe4000fffe0ff */
[----:B------:R-:W-:Y:S02]  /*20b0*/  UIADD3.X UR15, UPT, UPT, URZ, UR29, URZ, UP1, !UPT ;  /* 0x0000001dff0f7290 */ /* 0x000fe40008ffe4ff */
[----:B------:R-:W-:-:S02]  /*20c0*/  ULEA UR16, UR4, UR25, 0xe ;  /* 0x0000001904107291 */ /* 0x000fc4000f8e70ff */
[----:B------:R-:W-:Y:S01]  /*20d0*/  UIADD3.X UR23, UPT, UPT, URZ, UR29, URZ, UP0, !UPT ;  /* 0x0000001dff177290 */ /* 0x000fe200087fe4ff */
[----:B------:R4:W1:Y:S01]  /*20e0*/  SYNCS.PHASECHK.TRANS64.TRYWAIT P0, [UR7+0x40], R0 ;  /* 0x00004000ff0075a7 */ /* 0x0008620008001107 */
[----:B------:R-:W-:Y:S01]  /*20f0*/  UMOV UR30, 0x0 ;  /* 0x00000000001e7882 */ /* 0x000fe20000000000 */
[----:B------:R-:W-:Y:S01]  /*2100*/  UMOV UR31, 0x10000000 ;  /* 0x10000000001f7882 */ /* 0x000fe20000000000 */
[----:B------:R-:W-:Y:S01]  /*2110*/  UMOV UR11, UR35 ;  /* 0x00000023000b7c82 */ /* 0x000fe20008000000 */
[----:B------:R-:W-:Y:S01]  /*2120*/  UMOV UR12, UR36 ;  /* 0x00000024000c7c82 */ /* 0x000fe20008000000 */
[----:B------:R-:W-:Y:S01]  /*2130*/  UMOV UR7, 0xff0000 ;  /* 0x00ff000000077882 */ /* 0x000fe20000000000 */
[----:B------:R-:W-:Y:S01]  /*2140*/  UMOV UR20, UR36 ;  /* 0x0000002400147c82 */ /* 0x000fe20008000000 */
[----:B------:R-:W-:Y:S01]  /*2150*/  UMOV UR17, UR9 ;  /* 0x0000000900117c82 */ /* 0x000fe20008000000 */
[----:B------:R-:W-:Y:S01]  /*2160*/  UMOV UR18, UR10 ;  /* 0x0000000a00127c82 */ /* 0x000fe20008000000 */
[----:B------:R4:W-:Y:S01]  /*2170*/  UTMALDG.3D [UR8], [UR14], desc[UR30] ;  /* 0x00001e080e0075b4 */ /* 0x0009e20008011000 */
[----:B------:R-:W-:Y:S01]  /*2180*/  UIADD3 UR6, UPT, UPT, UR6, 0x1, URZ ;  /* 0x0000000106067890 */ /* 0x000fe2000fffe0ff */
[----:B------:R-:W-:-:S03]  /*2190*/  UMOV UR4, UR5 ;  /* 0x0000000500047c82 */ /* 0x000fc60008000000 */
[----:B------:R-:W-:Y:S01]  /*21a0*/  UISETP.NE.AND UP0, UPT, UR6, UR26, UPT ;  /* 0x0000001a0600728c */ /* 0x000fe2000bf05270 */
[----:B------:R4:W-:Y:S08]  /*21b0*/  UTMALDG.3D.MULTICAST [UR16], [UR22], UR7, desc[UR30] ;  /* 0x00001e10160073b4 */ /* 0x0009f00008011807 */
[----:B----4-:R-:W-:Y:S05]  /*21c0*/  BRA.U UP0, `(.L_x_39) ;  /* 0xfffffffd004c7547 */ /* 0x010fea000b83ffff */
.L_x_33:
[C---:B------:R-:W-:Y:S01]  /*21d0*/  LEA R3, R11.reuse, UR13, 0x3 ;  /* 0x0000000d0b037c11 */ /* 0x040fe2000f8e18ff */
[----:B------:R-:W-:Y:S01]  /*21e0*/  NOP ;  /* 0x0000000000007918 */ /* 0x000fe20000000000 */
[----:B-1----:R-:W-:Y:S02]  /*21f0*/  SHF.L.U32 R0, R10, 0x1f, RZ ;  /* 0x0000001f0a007819 */ /* 0x002fe400000006ff */
[----:B------:R-:W-:Y:S02]  /*2200*/  LEA R4, R11, UR13, 0x4 ;  /* 0x0000000d0b047c11 */ /* 0x000fe4000f8e20ff */
[----:B---3--:R-:W1:Y:S02]  /*2210*/  SYNCS.PHASECHK.TRANS64.TRYWAIT P0, [R3+URZ+0xd0], R0 ;  /* 0x0000d000030075a7 */ /* 0x008e6400080011ff */
[----:B-1----:R-:W-:Y:S05]  /*2220*/  @!P0 BRA `(.L_x_40) ;  /* 0x00000068004c8947 */ /* 0x002fea0003800000 */
.L_x_146:
[----:B------:R-:W3:Y:S01]  /*2230*/  LDS.128 R4, [R4+0x160] ;  /* 0x0001600004047984 */ /* 0x000ee20000000c00 */
[----:B------:R-:W-:Y:S01]  /*2240*/  UISETP.GE.AND UP0, UPT, UR42, 0x1, UPT ;  /* 0x000000012a00788c */ /* 0x000fe2000bf06270 */
[----:B------:R-:W-:Y:S01]  /*2250*/  @!PT LDS RZ, [RZ] ;  /* 0x00000000fffff984 */ /* 0x000fe20000000800 */
[----:B------:R-:W-:Y:S01]  /*2260*/  @!PT LDS RZ, [RZ] ;  /* 0x00000000fffff984 */ /* 0x000fe20000000800 */
[----:B------:R-:W-:Y:S01]  /*2270*/  @!PT LDS RZ, [RZ] ;  /* 0x00000000fffff984 */ /* 0x000fe20000000800 */
[----:B------:R-:W-:Y:S01]  /*2280*/  @!PT LDS RZ, [RZ] ;  /* 0x00000000fffff984 */ /* 0x000fe20000000800 */
[----:B------:R4:W-:Y:S06]  /*2290*/  MEMBAR.ALL.CTA ;  /* 0x0000000000007992 */ /* 0x0009ec0000008000 */
[----:B----4-:R-:W4:Y:S01]  /*22a0*/  FENCE.VIEW.ASYNC.S ;  /* 0x00000000000073c6 */ /* 0x010f220000000000 */
[----:B---3--:R-:W-:-:S13]  /*22b0*/  LOP3.LUT P0, RZ, R6, 0x1, RZ, 0xc0, !PT ;  /* 0x0000000106ff7812 */ /* 0x008fda000780c0ff */
[----:B----4-:R-:W-:Y:S01]  /*22c0*/  VOTEU.ANY UP1, P0 ;  /* 0x0000000000ff7886 */ /* 0x010fe20000020100 */
[----:B------:R-:W-:-:S13]  /*22d0*/  PLOP3.LUT P0, PT, PT, PT, UP1, 0x80, 0x8 ;  /* 0x000000000008781c */ /* 0x000fda0003f0f018 */
[----:B-1----:R-:W-:Y:S02]  /*22e0*/  @P0 LOP3.LUT R0, R5, 0xffff, RZ, 0xc0, !PT ;  /* 0x0000ffff05000812 */ /* 0x002fe400078ec0ff */
[----:B------:R-:W-:Y:S02]  /*22f0*/  @P0 MOV R2, R4 ;  /* 0x0000000400020202 */ /* 0x000fe40000000f00 */
[----:B------:R-:W-:Y:S01]  /*2300*/  @P0 R2UR UR6, R0 ;  /* 0x00000000000602ca */ /* 0x000fe200000e0000 */
[----:B------:R-:W-:Y:S01]  /*2310*/  VIADD R0, R3, 0xe0 ;  /* 0x000000e003007836 */ /* 0x000fe20000000000 */
[----:B------:R-:W-:Y:S02]  /*2320*/  @P0 SHF.R.U32.HI R4, RZ, 0x10, R5 ;  /* 0x00000010ff040819 */ /* 0x000fe40000011605 */
[----:B------:R-:W-:Y:S02]  /*2330*/  @P0 R2UR UR7, R2 ;  /* 0x00000000020702ca */ /* 0x000fe400000e0000 */
[----:B------:R-:W-:-:S02]  /*2340*/  PRMT R0, RZ, 0x654, R0 ;  /* 0x00000654ff007816 */ /* 0x000fc40000000000 */
[----:B------:R-:W-:Y:S02]  /*2350*/  @P0 R2UR UR4, R4 ;  /* 0x00000000040402ca */ /* 0x000fe400000e0000 */
[----:B------:R1:W-:Y:S03]  /*2360*/  SYNCS.ARRIVE.TRANS64.RED.A1T0 RZ, [R0+URZ], RZ ;  /* 0x000000ff00ff79a7 */ /* 0x0003e600081004ff */
[----:B------:R-:W-:-:S04]  /*2370*/  @UP1 UMOV UR27, UR6 ;  /* 0x00000006001b1c82 */ /* 0x000fc80008000000 */
[----:B------:R-:W-:-:S04]  /*2380*/  @UP1 UMOV UR37, UR7 ;  /* 0x0000000700251c82 */ /* 0x000fc80008000000 */
[----:B------:R-:W-:Y:S01]  /*2390*/  @UP1 UMOV UR36, UR4 ;  /* 0x0000000400241c82 */ /* 0x000fe20008000000 */
[----:B------:R-:W-:Y:S05]  /*23a0*/  BRA.U !UP0, `(.L_x_41) ;  /* 0x0000000108d47547 */ /* 0x000fea000b800000 */
[----:B------:R-:W2:Y:S01]  /*23b0*/  LDCU.128 UR16, c[0x0][0xb10] ;  /* 0x00016200ff1077ac */ /* 0x000ea20008000c00 */
[----:B------:R-:W3:Y:S01]  /*23c0*/  LDCU UR12, c[0x0][0xb20] ;  /* 0x00016400ff0c77ac */ /* 0x000ee20008000800 */
[----:B------:R-:W4:Y:S01]  /*23d0*/  LDCU UR20, c[0x0][0xb0c] ;  /* 0x00016180ff1477ac */ /* 0x000f220008000800 */
[----:B------:R-:W1:Y:S01]  /*23e0*/  LDCU.64 UR8, c[0x0][0xb28] ;  /* 0x00016500ff0877ac */ /* 0x000e620008000a00 */
[----:B------:R-:W-:Y:S02]  /*23f0*/  UISETP.NE.AND UP3, UPT, UR42, 0x1, UPT ;  /* 0x000000012a00788c */ /* 0x000fe4000bf65270 */
[----:B--2---:R-:W-:Y:S02]  /*2400*/  UIMAD.WIDE.U32 UR10, UR38, UR19, URZ ;  /* 0x00000013260a72a5 */ /* 0x004fe4000f8e00ff */
[----:B------:R-:W-:Y:S02]  /*2410*/  UIMAD.WIDE.U32 UR6, UR39, UR16, URZ ;  /* 0x00000010270672a5 */ /* 0x000fe4000f8e00ff */
[----:B------:R-:W-:-:S02]  /*2420*/  UISETP.NE.AND UP0, UPT, UR18, 0x1, UPT ;  /* 0x000000011200788c */ /* 0x000fc4000bf05270 */
[----:B------:R-:W-:Y:S01]  /*2430*/  UIMAD.WIDE.U32 UR22, UR27, UR19, URZ ;  /* 0x000000131b1672a5 */ /* 0x000fe2000f8e00ff */
[----:B------:R-:W-:Y:S02]  /*2440*/  UMOV UR10, UR11 ;  /* 0x0000000b000a7c82 */ /* 0x000fe40008000000 */
[----:B------:R-:W-:Y:S01]  /*2450*/  UMOV UR6, UR7 ;  /* 0x0000000700067c82 */ /* 0x000fe20008000000 */
[----:B---3--:R-:W-:Y:S02]  /*2460*/  USHF.R.U32.HI UR10, URZ, UR12, UR10 ;  /* 0x0000000cff0a7299 */ /* 0x008fe4000801160a */
[----:B------:R-:W-:Y:S02]  /*2470*/  USHF.R.U32.HI UR7, URZ, UR17, UR6 ;  /* 0x00000011ff077299 */ /* 0x000fe40008011606 */
[----:B----4-:R-:W-:Y:S02]  /*2480*/  UISETP.NE.AND UP2, UPT, UR20, 0x1, UPT ;  /* 0x000000011400788c */ /* 0x010fe4000bf45270 */
[----:B------:R-:W-:-:S02]  /*2490*/  USEL UR6, UR38, UR10, !UP0 ;  /* 0x0000000a26067287 */ /* 0x000fc4000c000000 */
[----:B------:R-:W-:Y:S02]  /*24a0*/  USEL UR7, UR39, UR7, !UP2 ;  /* 0x0000000727077287 */ /* 0x000fe4000d000000 */
[----:B-1----:R-:W-:Y:S01]  /*24b0*/  UIMAD.WIDE.U32 UR10, UR6, UR8, URZ ;  /* 0x00000008060a72a5 */ /* 0x002fe2000f8e00ff */
[----:B------:R-:W-:Y:S01]  /*24c0*/  UMOV UR4, UR23 ;  /* 0x0000001700047c82 */ /* 0x000fe20008000000 */
[----:B------:R-:W-:Y:S02]  /*24d0*/  UIMAD.WIDE.U32 UR14, UR37, UR16, URZ ;  /* 0x00000010250e72a5 */ /* 0x000fe4000f8e00ff */
[----:B------:R-:W-:-:S03]  /*24e0*/  UIMAD.WIDE.U32 UR22, UR7, UR8, URZ ;  /* 0x00000008071672a5 */ /* 0x000fc6000f8e00ff */
[----:B------:R-:W-:Y:S01]  /*24f0*/  UMOV UR10, UR11 ;  /* 0x0000000b000a7c82 */ /* 0x000fe20008000000 */
[----:B------:R-:W-:Y:S02]  /*2500*/  USHF.R.U32.HI UR4, URZ, UR12, UR4 ;  /* 0x0000000cff047299 */ /* 0x000fe40008011604 */
[----:B------:R-:W-:Y:S01]  /*2510*/  @UP3 USHF.R.U32.HI UR6, URZ, UR9, UR10 ;  /* 0x00000009ff063299 */ /* 0x000fe2000801160a */
[----:B------:R-:W-:Y:S01]  /*2520*/  UMOV UR14, UR15 ;  /* 0x0000000f000e7c82 */ /* 0x000fe20008000000 */
[----:B------:R-:W-:Y:S01]  /*2530*/  UMOV UR22, UR23 ;  /* 0x0000001700167c82 */ /* 0x000fe20008000000 */
[----:B------:R-:W-:Y:S02]  /*2540*/  USHF.R.U32.HI UR17, URZ, UR17, UR14 ;  /* 0x00000011ff117299 */ /* 0x000fe4000801160e */
[----:B------:R-:W-:Y:S02]  /*2550*/  USEL UR4, UR27, UR4, !UP0 ;  /* 0x000000041b047287 */ /* 0x000fe4000c000000 */
[----:B------:R-:W-:-:S02]  /*2560*/  @UP3 USHF.R.U32.HI UR7, URZ, UR9, UR22 ;  /* 0x00000009ff073299 */ /* 0x000fc40008011616 */
[----:B------:R-:W-:Y:S02]  /*2570*/  UIMAD UR10, UR42, UR6, URZ ;  /* 0x000000062a0a72a4 */ /* 0x000fe4000f8e02ff */
[----:B------:R-:W-:Y:S02]  /*2580*/  USEL UR6, UR37, UR17, !UP2 ;  /* 0x0000001125067287 */ /* 0x000fe4000d000000 */
[----:B------:R-:W-:Y:S02]  /*2590*/  UIMAD UR12, UR42, UR7, URZ ;  /* 0x000000072a0c72a4 */ /* 0x000fe4000f8e02ff */
[----:B------:R-:W-:Y:S02]  /*25a0*/  UISETP.GE.AND UP0, UPT, UR4, UR10, UPT ;  /* 0x0000000a0400728c */ /* 0x000fe4000bf06270 */
[----:B------:R-:W-:Y:S02]  /*25b0*/  UIMAD.WIDE.U32 UR10, UR4, UR8, URZ ;  /* 0x00000008040a72a5 */ /* 0x000fe4000f8e00ff */
[----:B------:R-:W-:-:S02]  /*25c0*/  UISETP.GE.OR UP0, UPT, UR6, UR12, UP0 ;  /* 0x0000000c0600728c */ /* 0x000fc40008706670 */
[----:B------:R-:W-:Y:S02]  /*25d0*/  UIMAD.WIDE.U32 UR14, UR6, UR8, URZ ;  /* 0x00000008060e72a5 */ /* 0x000fe4000f8e00ff */
[----:B------:R-:W-:Y:S01]  /*25e0*/  UIADD3 UR12, UPT, UPT, -UR6, URZ, URZ ;  /* 0x000000ff060c7290 */ /* 0x000fe2000fffe1ff */
[----:B------:R-:W-:Y:S01]  /*25f0*/  UMOV UR10, UR11 ;  /* 0x0000000b000a7c82 */ /* 0x000fe20008000000 */
[----:B------:R-:W-:Y:S02]  /*2600*/  UIADD3 UR11, UPT, UPT, -UR4, URZ, URZ ;  /* 0x000000ff040b7290 */ /* 0x000fe4000fffe1ff */
[----:B------:R-:W-:-:S03]  /*2610*/  USHF.R.U32.HI UR10, URZ, UR9, UR10 ;  /* 0x00000009ff0a7299 */ /* 0x000fc6000801160a */
[----:B------:R-:W-:Y:S01]  /*2620*/  @!UP0 UMOV UR8, UR15 ;  /* 0x0000000f00088c82 */ /* 0x000fe20008000000 */
[----:B------:R-:W-:Y:S02]  /*2630*/  UIMAD UR11, UR18, UR11, UR27 ;  /* 0x0000000b120b72a4 */ /* 0x000fe4000f8e021b */
[----:B------:R-:W-:Y:S02]  /*2640*/  USEL UR10, UR4, UR10, !UP3 ;  /* 0x0000000a040a7287 */ /* 0x000fe4000d800000 */
[----:B------:R-:W-:Y:S02]  /*2650*/  @!UP0 USHF.R.U32.HI UR8, URZ, UR9, UR8 ;  /* 0x00000009ff088299 */ /* 0x000fe40008011608 */
[----:B------:R-:W-:Y:S02]  /*2660*/  UIADD3 UR9, UPT, UPT, -UR10, URZ, URZ ;  /* 0x000000ff0a097290 */ /* 0x000fe4000fffe1ff */
[----:B------:R-:W-:Y:S02]  /*2670*/  @!UP0 USEL UR8, UR6, UR8, !UP3 ;  /* 0x0000000806088287 */ /* 0x000fe4000d800000 */
[----:B------:R-:W-:-:S02]  /*2680*/  UIMAD UR9, UR42, UR9, UR4 ;  /* 0x000000092a0972a4 */ /* 0x000fc4000f8e0204 */
[----:B------:R-:W-:Y:S02]  /*2690*/  @!UP0 UIADD3 UR10, UPT, UPT, UR10, -UR8, URZ ;  /* 0x800000080a0a8290 */ /* 0x000fe4000fffe0ff */
[----:B------:R-:W-:Y:S02]  /*26a0*/  @!UP0 UIMAD UR8, UR9, UR7, UR8 ;  /* 0x00000007090882a4 */ /* 0x000fe4000f8e0208 */
[----:B------:R-:W-:Y:S02]  /*26b0*/  @!UP0 UIMAD UR4, UR42, UR10, UR6 ;  /* 0x0000000a2a0482a4 */ /* 0x000fe4000f8e0206 */
[----:B------:R-:W-:Y:S02]  /*26c0*/  UIMAD UR7, UR20, UR12, UR37 ;  /* 0x0000000c140772a4 */ /* 0x000fe4000f8e0225 */
[----:B------:R-:W-:Y:S01]  /*26d0*/  UIMAD UR27, UR4, UR18, UR11 ;  /* 0x00000012041b72a4 */ /* 0x000fe2000f8e020b */
[----:B------:R-:W-:Y:S02]  /*26e0*/  @!UP0 UMOV UR6, UR8 ;  /* 0x0000000800068c82 */ /* 0x000fe40008000000 */
[----:B------:R-:W-:-:S12]  /*26f0*/  UIMAD UR37, UR6, UR20, UR7 ;  /* 0x00000014062572a4 */ /* 0x000fd8000f8e0207 */
.L_x_41:
[----:B------:R-:W3:Y:S02]  /*2700*/  LDCU UR4, c[0x0][0xb30] ;  /* 0x00016600ff0477ac */ /* 0x000ee40008000800 */
[----:B---3--:R-:W-:-:S09]  /*2710*/  UISETP.NE.AND UP0, UPT, UR4, 0x1, UPT ;  /* 0x000000010400788c */ /* 0x008fd2000bf05270 */
[----:B------:R-:W-:Y:S05]  /*2720*/  BRA.U UP0, `(.L_x_42) ;  /* 0x0000000100447547 */ /* 0x000fea000b800000 */
[----:B------:R-:W3:Y:S01]  /*2730*/  LDCU.128 UR16, c[0x0][0xb10] ;  /* 0x00016200ff1077ac */ /* 0x000ee20008000c00 */
[----:B------:R-:W4:Y:S01]  /*2740*/  LDCU UR10, c[0x0][0xb0c] ;  /* 0x00016180ff0a77ac */ /* 0x000f220008000800 */
[----:B------:R-:W1:Y:S01]  /*2750*/  LDCU UR11, c[0x0][0xb20] ;  /* 0x00016400ff0b77ac */ /* 0x000e620008000800 */
[----:B---3--:R-:W-:Y:S02]  /*2760*/  UIMAD.WIDE.U32 UR8, UR37, UR16, URZ ;  /* 0x00000010250872a5 */ /* 0x008fe4000f8e00ff */
[----:B------:R-:W-:Y:S02]  /*2770*/  UIMAD.WIDE.U32 UR6, UR27, UR19, URZ ;  /* 0x000000131b0672a5 */ /* 0x000fe4000f8e00ff */
[----:B----4-:R-:W-:Y:S02]  /*2780*/  UISETP.NE.AND UP2, UPT, UR10, 0x1, UPT ;  /* 0x000000010a00788c */ /* 0x010fe4000bf45270 */
[----:B------:R-:W-:Y:S01]  /*2790*/  UISETP.NE.AND UP0, UPT, UR18, 0x1, UPT ;  /* 0x000000011200788c */ /* 0x000fe2000bf05270 */
[----:B------:R-:W-:-:S02]  /*27a0*/  UMOV UR8, UR9 ;  /* 0x0000000900087c82 */ /* 0x000fc40008000000 */
[----:B------:R-:W-:Y:S01]  /*27b0*/  UMOV UR4, UR7 ;  /* 0x0000000700047c82 */ /* 0x000fe20008000000 */
[----:B------:R-:W-:Y:S02]  /*27c0*/  USHF.R.U32.HI UR17, URZ, UR17, UR8 ;  /* 0x00000011ff117299 */ /* 0x000fe40008011608 */
[----:B-1----:R-:W-:Y:S02]  /*27d0*/  USHF.R.U32.HI UR4, URZ, UR11, UR4 ;  /* 0x0000000bff047299 */ /* 0x002fe40008011604 */
[----:B------:R-:W-:Y:S02]  /*27e0*/  USEL UR6, UR37, UR17, !UP2 ;  /* 0x0000001125067287 */ /* 0x000fe4000d000000 */
[----:B------:R-:W-:-:S04]  /*27f0*/  USEL UR4, UR27, UR4, !UP0 ;  /* 0x000000041b047287 */ /* 0x000fc8000c000000 */
[----:B------:R-:W-:Y:S02]  /*2800*/  UIADD3 UR7, UPT, UPT, UR6, -UR4, URZ ;  /* 0x8000000406077290 */ /* 0x000fe4000fffe0ff */
[----:B------:R-:W-:Y:S02]  /*2810*/  UIADD3 UR4, UPT, UPT, -UR6, UR4, URZ ;  /* 0x0000000406047290 */ /* 0x000fe4000fffe1ff */
[----:B------:R-:W-:Y:S02]  /*2820*/  UIMAD UR27, UR7, UR18, UR27 ;  /* 0x00000012071b72a4 */ /* 0x000fe4000f8e021b */
[----:B------:R-:W-:-:S12]  /*2830*/  UIMAD UR37, UR4, UR10, UR37 ;  /* 0x0000000a042572a4 */ /* 0x000fd8000f8e0225 */
.L_x_42:
[----:B------:R-:W-:Y:S01]  /*2840*/  VIADD R11, R11, 0x1 ;  /* 0x000000010b0b7836 */ /* 0x000fe20000000000 */
[----:B------:R-:W-:Y:S02]  /*2850*/  R2UR UR6, R48 ;  /* 0x00000000300672ca */ /* 0x000fe400000e0000 */
[----:B------:R-:W-:Y:S02]  /*2860*/  R2UR UR4, R47 ;  /* 0x000000002f0472ca */ /* 0x000fe400000e0000 */
[C---:B------:R-:W-:Y:S02]  /*2870*/  ISETP.NE.AND P0, PT, R11.reuse, 0x2, PT ;  /* 0x000000020b00780c */ /* 0x040fe40003f05270 */
[----:B------:R-:W-:Y:S02]  /*2880*/  PLOP3.LUT P1, PT, PT, PT, PT, 0x80, 0x8 ;  /* 0x000000000008781c */ /* 0x000fe40003f2f070 */
[----:B-1----:R-:W-:Y:S02]  /*2890*/  SEL R0, RZ, 0x1, P0 ;  /* 0x00000001ff007807 */ /* 0x002fe40000000000 */
[----:B------:R-:W-:-:S02]  /*28a0*/  SEL R11, R11, RZ, P0 ;  /* 0x000000ff0b0b7207 */ /* 0x000fc40000000000 */
[----:B------:R-:W-:Y:S01]  /*28b0*/  LOP3.LUT R10, R10, R0, RZ, 0x3c, !PT ;  /* 0x000000000a0a7212 */ /* 0x000fe200078e3cff */
[----:B------:R-:W-:Y:S02]  /*28c0*/  UIADD3 UR30, UPT, UPT, UR37, UR6, URZ ;  /* 0x00000006251e7290 */ /* 0x000fe4000fffe0ff */
[----:B------:R-:W-:Y:S01]  /*28d0*/  UIADD3 UR31, UPT, UPT, UR27, UR4, URZ ;  /* 0x000000041b1f7290 */ /* 0x000fe2000fffe0ff */
[----:B------:R-:W-:Y:S11]  /*28e0*/  BRA.U UP1, `(.L_x_43) ;  /* 0xfffffff101587547 */ /* 0x000ff6000b83ffff */
[----:B------:R-:W-:Y:S01]  /*28f0*/  UIADD3 UR13, UPT, UPT, UR13, 0x40, URZ ;  /* 0x000000400d0d7890 */ /* 0x000fe2000fffe0ff */
[----:B------:R-:W-:-:S03]  /*2900*/  SHF.L.U32 R2, R12, 0x1f, RZ ;  /* 0x0000001f0c027819 */ /* 0x000fc600000006ff */
[----:B------:R-:W-:-:S09]  /*2910*/  ULEA UR4, UR5, UR13, 0x3 ;  /* 0x0000000d05047291 */ /* 0x000fd2000f8e18ff */
[----:B------:R-:W1:Y:S02]  /*2920*/  SYNCS.PHASECHK.TRANS64.TRYWAIT P0, [UR4], R2 ;  /* 0x00000002ff0075a7 */ /* 0x000e640008001104 */
[----:B-1----:R-:W-:Y:S05]  /*2930*/  @!P0 BRA `(.L_x_44) ;  /* 0x00000060009c8947 */ /* 0x002fea0003800000 */
.L_x_148:
[----:B------:R-:W-:-:S04]  /*2940*/  UIADD3 UR4, UPT, UPT, UR5, 0x1, URZ ;  /* 0x0000000105047890 */ /* 0x000fc8000fffe0ff */
[----:B------:R-:W-:-:S04]  /*2950*/  UISETP.NE.AND UP0, UPT, UR4, 0x8, UPT ;  /* 0x000000080400788c */ /* 0x000fc8000bf05270 */
[----:B------:R-:W-:Y:S02]  /*2960*/  USEL UR6, URZ, 0x1, UP0 ;  /* 0x00000001ff067887 */ /* 0x000fe40008000000 */
[----:B------:R-:W-:-:S04]  /*2970*/  USEL UR4, UR4, URZ, UP0 ;  /* 0x000000ff04047287 */ /* 0x000fc80008000000 */
[----:B------:R-:W-:Y:S01]  /*2980*/  ULEA UR5, UR4, UR13, 0x3 ;  /* 0x0000000d04057291 */ /* 0x000fe2000f8e18ff */
[----:B-1----:R-:W-:-:S04]  /*2990*/  LOP3.LUT R2, R12, UR6, RZ, 0x3c, !PT ;  /* 0x000000060c027c12 */ /* 0x002fc8000f8e3cff */
[----:B------:R-:W-:-:S04]  /*29a0*/  SHF.L.U32 R3, R2, 0x1f, RZ ;  /* 0x0000001f02037819 */ /* 0x000fc800000006ff */
[----:B------:R-:W1:Y:S02]  /*29b0*/  SYNCS.PHASECHK.TRANS64.TRYWAIT P0, [UR5], R3 ;  /* 0x00000003ff0075a7 */ /* 0x000e640008001105 */
[----:B-1----:R-:W-:Y:S05]  /*29c0*/  @!P0 BRA `(.L_x_45) ;  /* 0x0000006000908947 */ /* 0x002fea0003800000 */
.L_x_150:
[----:B------:R-:W-:-:S04]  /*29d0*/  UIADD3 UR4, UPT, UPT, UR4, 0x1, URZ ;  /* 0x0000000104047890 */ /* 0x000fc8000fffe0ff */
[----:B------:R-:W-:-:S04]  /*29e0*/  UISETP.NE.AND UP0, UPT, UR4, 0x8, UPT ;  /* 0x000000080400788c */ /* 0x000fc8000bf05270 */
[----:B------:R-:W-:Y:S02]  /*29f0*/  USEL UR6, URZ, 0x1, UP0 ;  /* 0x00000001ff067887 */ /* 0x000fe40008000000 */
[----:B------:R-:W-:-:S04]  /*2a00*/  USEL UR4, UR4, URZ, UP0 ;  /* 0x000000ff04047287 */ /* 0x000fc80008000000 */
[----:B------:R-:W-:Y:S01]  /*2a10*/  ULEA UR5, UR4, UR13, 0x3 ;  /* 0x0000000d04057291 */ /* 0x000fe2000f8e18ff */
[----:B------:R-:W-:-:S04]  /*2a20*/  LOP3.LUT R2, R2, UR6, RZ, 0x3c, !PT ;  /* 0x0000000602027c12 */ /* 0x000fc8000f8e3cff */
[----:B-1----:R-:W-:-:S04]  /*2a30*/  SHF.L.U32 R3, R2, 0x1f, RZ ;  /* 0x0000001f02037819 */ /* 0x002fc800000006ff */
[----:B------:R-:W1:Y:S02]  /*2a40*/  SYNCS.PHASECHK.TRANS64.TRYWAIT P0, [UR5], R3 ;  /* 0x00000003ff0075a7 */ /* 0x000e640008001105 */
[----:B-1----:R-:W-:Y:S05]  /*2a50*/  @!P0 BRA `(.L_x_46) ;  /* 0x0000006000848947 */ /* 0x002fea0003800000 */
.L_x_152:
        /* <DEDUP_REMOVED lines=9> */
.L_x_154:
        /* <DEDUP_REMOVED lines=9> */
.L_x_156:
        /* <DEDUP_REMOVED lines=9> */
.L_x_158:
        /* <DEDUP_REMOVED lines=9> */
.L_x_160:
[----:B------:R-:W-:-:S04]  /*2ca0*/  UIADD3 UR4, UPT, UPT, UR4, 0x1, URZ ;  /* 0x0000000104047890 */ /* 0x000fc8000fffe0ff */
[----:B------:R-:W-:-:S04]  /*2cb0*/  UISETP.NE.AND UP0, UPT, UR4, 0x8, UPT ;  /* 0x000000080400788c */ /* 0x000fc8000bf05270 */
[----:B------:R-:W-:Y:S02]  /*2cc0*/  USEL UR5, URZ, 0x1, UP0 ;  /* 0x00000001ff057887 */ /* 0x000fe40008000000 */
[----:B------:R-:W-:-:S04]  /*2cd0*/  USEL UR4, UR4, URZ, UP0 ;  /* 0x000000ff04047287 */ /* 0x000fc80008000000 */
[----:B------:R-:W-:Y:S01]  /*2ce0*/  ULEA UR4, UR4, UR13, 0x3 ;  /* 0x0000000d04047291 */ /* 0x000fe2000f8e18ff */
[----:B------:R-:W-:-:S04]  /*2cf0*/  LOP3.LUT R2, R2, UR5, RZ, 0x3c, !PT ;  /* 0x0000000502027c12 */ /* 0x000fc8000f8e3cff */
[----:B------:R-:W-:Y:S01]  /*2d00*/  SHF.L.U32 R2, R2, 0x1f, RZ ;  /* 0x0000001f02027819 */ /* 0x000fe200000006ff */
[----:B-1----:R-:W-:-:S07]  /*2d10*/  IMAD.U32 R0, RZ, RZ, UR4 ;  /* 0x00000004ff007e24 */ /* 0x002fce000f8e00ff */
.L_x_51:
[----:B-1----:R1:W3:Y:S02]  /*2d20*/  SYNCS.PHASECHK.TRANS64.TRYWAIT P0, [R0+URZ], R2 ;  /* 0x00000002000075a7 */ /* 0x0022e400080011ff */
[----:B---3--:R-:W-:Y:S05]  /*2d30*/  @!P0 NANOSLEEP.SYNCS 0x989680 ;  /* 0x009896800000895d */ /* 0x008fea0003900000 */
[----:B------:R-:W3:Y:S02]  /*2d40*/  @!P0 SYNCS.PHASECHK.TRANS64 P0, [R0+URZ], R2 ;  /* 0x00000002000085a7 */ /* 0x000ee400080010ff */
[----:B--23--:R-:W-:Y:S05]  /*2d50*/  @P0 EXIT ;  /* 0x000000000000094d */ /* 0x00cfea0003800000 */
[----:B------:R-:W-:Y:S05]  /*2d60*/  BRA `(.L_x_51) ;  /* 0xfffffffc00ec7947 */ /* 0x000fea000383ffff */
.L_x_23:
[----:B------:R-:W2:Y:S02]  /*2d70*/  S2UR UR4, SR_CgaCtaId ;  /* 0x00000000000479c3 */ /* 0x000ea40000008800 */
[----:B--2---:R-:W-:-:S04]  /*2d80*/  UISETP.NE.AND UP0, UPT, UR4, URZ, UPT ;  /* 0x000000ff0400728c */ /* 0x004fc8000bf05270 */
[----:B------:R-:W-:-:S09]  /*2d90*/  UISETP.NE.OR UP0, UPT, UR18, 0x1, UP0 ;  /* 0x000000011200788c */ /* 0x000fd20008705670 */
[----:B------:R-:W-:Y:S05]  /*2da0*/  BRA.U UP0, `(.L_x_52) ;  /* 0x00000005004c7547 */ /* 0x000fea000b800000 */
[----:B------:R-:W2:Y:S01]  /*2db0*/  S2UR UR5, SR_CgaCtaId ;  /* 0x00000000000579c3 */ /* 0x000ea20000008800 */
[----:B------:R-:W-:Y:S01]  /*2dc0*/  UMOV UR4, 0x400 ;  /* 0x0000040000047882 */ /* 0x000fe20000000000 */
[----:B------:R-:W-:Y:S01]  /*2dd0*/  ISETP.GE.U32.AND P2, PT, R0, 0x8, PT ;  /* 0x000000080000780c */ /* 0x000fe20003f46070 */
[----:B------:R-:W-:Y:S01]  /*2de0*/  IMAD.MOV.U32 R12, RZ, RZ, 0x1 ;  /* 0x00000001ff0c7424 */ /* 0x000fe200078e00ff */
[----:B------:R-:W-:Y:S02]  /*2df0*/  CS2R R10, SRZ ;  /* 0x00000000000a7805 */ /* 0x000fe4000001ff00 */
[----:B------:R-:W-:Y:S01]  /*2e00*/  CS2R R8, SRZ ;  /* 0x0000000000087805 */ /* 0x000fe2000001ff00 */
[----:B--2---:R-:W-:-:S03]  /*2e10*/  ULEA UR6, UR5, UR4, 0x18 ;  /* 0x0000000405067291 */ /* 0x004fc6000f8ec0ff */
[----:B------:R-:W-:-:S09]  /*2e20*/  UMOV UR5, URZ ;  /* 0x000000ff00057c82 */ /* 0x000fd20008000000 */
.L_x_56:
[----:B------:R-:W-:Y:S02]  /*2e30*/  LEA R2, R8, UR6, 0x3 ;  /* 0x0000000608027c11 */ /* 0x000fe4000f8e18ff */
[----:B------:R-:W-:-:S03]  /*2e40*/  SHF.L.U32 R4, R9, 0x1f, RZ ;  /* 0x0000001f09047819 */ /* 0x000fc600000006ff */
[----:B------:R-:W-:Y:S01]  /*2e50*/  VIADD R5, R2, 0x140 ;  /* 0x0000014002057836 */ /* 0x000fe20000000000 */
[----:B------:R-:W2:Y:S02]  /*2e60*/  SYNCS.PHASECHK.TRANS64.TRYWAIT P0, [R2+URZ+0x130], R4 ;  /* 0x00013004020075a7 */ /* 0x000ea400080011ff */
[----:B--2---:R-:W-:Y:S05]  /*2e70*/  @!P0 BRA `(.L_x_53) ;  /* 0x0000005c00f48947 */ /* 0x004fea0003800000 */
.L_x_161:
[----:B------:R-:W-:Y:S01]  /*2e80*/  ULEA UR4, UR5, UR6, 0x3 ;  /* 0x0000000605047291 */ /* 0x000fe2000f8e18ff */
[----:B--2---:R-:W-:Y:S01]  /*2e90*/  PRMT R2, RZ, 0x654, R5 ;  /* 0x00000654ff027816 */ /* 0x004fe20000000005 */
[----:B------:R-:W-:Y:S01]  /*2ea0*/  @!P2 IMAD.MOV.U32 R4, RZ, RZ, 0x10 ;  /* 0x00000010ff04a424 */ /* 0x000fe200078e00ff */
[----:B------:R-:W-:Y:S01]  /*2eb0*/  SHF.L.U32 R5, R12, 0x1f, RZ ;  /* 0x0000001f0c057819 */ /* 0x000fe200000006ff */
[----:B------:R-:W-:Y:S01]  /*2ec0*/  UIADD3 UR7, UPT, UPT, UR4, 0xd0, URZ ;  /* 0x000000d004077890 */ /* 0x000fe2000fffe0ff */
[----:B------:R2:W-:Y:S05]  /*2ed0*/  SYNCS.ARRIVE.TRANS64.RED.A1T0 RZ, [R2+URZ], RZ ;  /* 0x000000ff02ff79a7 */ /* 0x0005ea00081004ff */
[----:B------:R-:W-:Y:S01]  /*2ee0*/  IMAD.U32 R6, RZ, RZ, UR7 ;  /* 0x00000007ff067e24 */ /* 0x000fe2000f8e00ff */
[----:B------:R-:W3:Y:S04]  /*2ef0*/  SYNCS.PHASECHK.TRANS64.TRYWAIT P0, [UR4+0xe0], R5 ;  /* 0x0000e005ff0075a7 */ /* 0x000ee80008001104 */
[----:B------:R-:W-:Y:S01]  /*2f00*/  PRMT R6, R0, 0x654, R6 ;  /* 0x0000065400067816 */ /* 0x000fe20000000006 */
[----:B--23--:R-:W-:Y:S06]  /*2f10*/  @!P0 BRA `(.L_x_54) ;  /* 0x0000005c00e08947 */ /* 0x00cfec0003800000 */
.L_x_163:
[----:B------:R-:W-:Y:S01]  /*2f20*/  ULEA UR8, UR5, UR6, 0x4 ;  /* 0x0000000605087291 */ /* 0x000fe2000f8e20ff */
[----:B------:R-:W-:Y:S01]  /*2f30*/  SEL R3, R6, R3, !P2 ;  /* 0x0000000306037207 */ /* 0x000fe20005000000 */
[----:B------:R-:W-:Y:S01]  /*2f40*/  UIADD3 UR9, UPT, UPT, UR4, 0xd0, URZ ;  /* 0x000000d004097890 */ /* 0x000fe2000fffe0ff */
[----:B--2---:R-:W-:Y:S01]  /*2f50*/  LEA R2, R11, UR6, 0x3 ;  /* 0x000000060b027c11 */ /* 0x004fe2000f8e18ff */
[----:B------:R-:W-:Y:S01]  /*2f60*/  UIADD3 UR8, UPT, UPT, UR8, 0x160, URZ ;  /* 0x0000016008087890 */ /* 0x000fe2000fffe0ff */
[----:B------:R2:W-:Y:S01]  /*2f70*/  @!P2 SYNCS.ARRIVE.TRANS64.RED RZ, [R3+URZ], R4 ;  /* 0x0000000403ffa9a7 */ /* 0x0005e200080004ff */
[----:B------:R-:W-:Y:S01]  /*2f80*/  UIADD3 UR4, UPT, UPT, UR5, 0x1, URZ ;  /* 0x0000000105047890 */ /* 0x000fe2000fffe0ff */
[----:B------:R-:W-:-:S03]  /*2f90*/  VIADD R8, R8, 0x1 ;  /* 0x0000000108087836 */ /* 0x000fc60000000000 */
[----:B------:R-:W-:Y:S02]  /*2fa0*/  UISETP.NE.AND UP0, UPT, UR4, 0x2, UPT ;  /* 0x000000020400788c */ /* 0x000fe4000bf05270 */
[----:B------:R-:W-:Y:S01]  /*2fb0*/  ISETP.NE.AND P0, PT, R8, 0x2, PT ;  /* 0x000000020800780c */ /* 0x000fe20003f05270 */
[----:B------:R-:W-:Y:S06]  /*2fc0*/  UGETNEXTWORKID.BROADCAST [UR8], [UR9] ;  /* 0x00000000080073ca */ /* 0x000fec0008000100 */
[----:B------:R-:W-:Y:S02]  /*2fd0*/  USEL UR7, URZ, 0x1, UP0 ;  /* 0x00000001ff077887 */ /* 0x000fe40008000000 */
[----:B------:R-:W-:-:S04]  /*2fe0*/  USEL UR5, UR4, URZ, UP0 ;  /* 0x000000ff04057287 */ /* 0x000fc80008000000 */
[----:B------:R-:W-:Y:S02]  /*2ff0*/  LOP3.LUT R12, R12, UR7, RZ, 0x3c, !PT ;  /* 0x000000070c0c7c12 */ /* 0x000fe4000f8e3cff */
[----:B--2---:R-:W-:-:S04]  /*3000*/  SHF.L.U32 R4, R10, 0x1f, RZ ;  /* 0x0000001f0a047819 */ /* 0x004fc800000006ff */
[----:B------:R-:W2:Y:S02]  /*3010*/  SYNCS.PHASECHK.TRANS64.TRYWAIT P1, [R2+URZ+0xd0], R4 ;  /* 0x0000d004020075a7 */ /* 0x000ea400080211ff */
[----:B--2---:R-:W-:Y:S05]  /*3020*/  @!P1 BRA `(.L_x_55) ;  /* 0x0000005c00b49947 */ /* 0x004fea0003800000 */
.L_x_164:
[C---:B--2---:R-:W-:Y:S01]  /*3030*/  LEA R4, R11.reuse, UR6, 0x4 ;  /* 0x000000060b047c11 */ /* 0x044fe2000f8e20ff */
[----:B------:R-:W-:Y:S01]  /*3040*/  VIADD R2, R2, 0xe0 ;  /* 0x000000e002027836 */ /* 0x000fe20000000000 */
[----:B------:R-:W-:Y:S01]  /*3050*/  SEL R8, R8, RZ, P0 ;  /* 0x000000ff08087207 */ /* 0x000fe20000000000 */
[----:B------:R-:W-:-:S03]  /*3060*/  VIADD R11, R11, 0x1 ;  /* 0x000000010b0b7836 */ /* 0x000fc60000000000 */
[----:B------:R-:W2:Y:S01]  /*3070*/  LDS.128 R4, [R4+0x160] ;  /* 0x0001600004047984 */ /* 0x000ea20000000c00 */
[----:B------:R-:W-:Y:S02]  /*3080*/  PRMT R2, RZ, 0x654, R2 ;  /* 0x00000654ff027816 */ /* 0x000fe40000000002 */
[C---:B------:R-:W-:Y:S01]  /*3090*/  ISETP.NE.AND P1, PT, R11.reuse, 0x2, PT ;  /* 0x000000020b00780c */ /* 0x040fe20003f25270 */
[----:B------:R-:W-:Y:S01]  /*30a0*/  @!PT LDS RZ, [RZ] ;  /* 0x00000000fffff984 */ /* 0x000fe20000000800 */
[----:B------:R-:W-:Y:S01]  /*30b0*/  @!PT LDS RZ, [RZ] ;  /* 0x00000000fffff984 */ /* 0x000fe20000000800 */
[----:B------:R-:W-:Y:S01]  /*30c0*/  @!PT LDS RZ, [RZ] ;  /* 0x00000000fffff984 */ /* 0x000fe20000000800 */
[----:B------:R-:W-:Y:S01]  /*30d0*/  @!PT LDS RZ, [RZ] ;  /* 0x00000000fffff984 */ /* 0x000fe20000000800 */
[----:B------:R3:W-:Y:S06]  /*30e0*/  MEMBAR.ALL.CTA ;  /* 0x0000000000007992 */ /* 0x0007ec0000008000 */
[----:B---3--:R-:W3:Y:S01]  /*30f0*/  FENCE.VIEW.ASYNC.S ;  /* 0x00000000000073c6 */ /* 0x008ee20000000000 */
[----:B------:R-:W-:Y:S01]  /*3100*/  SEL R11, R11, RZ, P1 ;  /* 0x000000ff0b0b7207 */ /* 0x000fe20000800000 */
[----:B---3--:R3:W-:Y:S01]  /*3110*/  SYNCS.ARRIVE.TRANS64.RED.A1T0 RZ, [R2+URZ], RZ ;  /* 0x000000ff02ff79a7 */ /* 0x0087e200081004ff */
[----:B--2---:R-:W-:-:S02]  /*3120*/  LOP3.LUT P3, RZ, R6, 0x1, RZ, 0xc0, !PT ;  /* 0x0000000106ff7812 */ /* 0x004fc4000786c0ff */
[----:B------:R-:W-:-:S04]  /*3130*/  SEL R4, RZ, 0x1, P1 ;  /* 0x00000001ff047807 */ /* 0x000fc80000800000 */
[----:B------:R-:W-:Y:S02]  /*3140*/  LOP3.LUT R10, R10, R4, RZ, 0x3c, !PT ;  /* 0x000000040a0a7212 */ /* 0x000fe400078e3cff */
[----:B---3--:R-:W-:-:S04]  /*3150*/  SEL R2, RZ, 0x1, P0 ;  /* 0x00000001ff027807 */ /* 0x008fc80000000000 */
[----:B------:R-:W-:Y:S01]  /*3160*/  LOP3.LUT R9, R9, R2, RZ, 0x3c, !PT ;  /* 0x0000000209097212 */ /* 0x000fe200078e3cff */
[----:B------:R-:W-:Y:S06]  /*3170*/  @P3 BRA `(.L_x_56) ;  /* 0xfffffffc002c3947 */ /* 0x000fec000383ffff */
[----:B------:R-:W-:Y:S01]  /*3180*/  ULEA UR4, UR5, UR6, 0x3 ;  /* 0x0000000605047291 */ /* 0x000fe2000f8e18ff */
[----:B------:R-:W-:-:S08]  /*3190*/  SHF.L.U32 R2, R12, 0x1f, RZ ;  /* 0x0000001f0c027819 */ /* 0x000fd000000006ff */
[----:B------:R-:W2:Y:S02]  /*31a0*/  SYNCS.PHASECHK.TRANS64 P0, [UR4+0xe0], R2 ;  /* 0x0000e002ff0075a7 */ /* 0x000ea40008001004 */
[----:B--2---:R-:W-:Y:S05]  /*31b0*/  @P0 BRA `(.L_x_57) ;  /* 0x0000000000080947 */ /* 0x004fea0003800000 */
[----:B------:R-:W2:Y:S02]  /*31c0*/  SYNCS.PHASECHK.TRANS64.TRYWAIT P0, [UR4+0xe0], R2 ;  /* 0x0000e002ff0075a7 */ /* 0x000ea40008001104 */
[----:B--2---:R-:W-:Y:S05]  /*31d0*/  @!P0 BRA `(.L_x_58) ;  /* 0x0000005c005c8947 */ /* 0x004fea0003800000 */
.L_x_57:
[----:B------:R-:W-:-:S04]  /*31e0*/  UIADD3 UR7, UPT, UPT, UR5, 0x1, URZ ;  /* 0x0000000105077890 */ /* 0x000fc8000fffe0ff */
[----:B------:R-:W-:-:S04]  /*31f0*/  UISETP.NE.AND UP0, UPT, UR7, 0x2, UPT ;  /* 0x000000020700788c */ /* 0x000fc8000bf05270 */
[----:B------:R-:W-:Y:S02]  /*3200*/  USEL UR8, URZ, 0x1, UP0 ;  /* 0x00000001ff087887 */ /* 0x000fe40008000000 */
[----:B------:R-:W-:-:S04]  /*3210*/  USEL UR7, UR7, URZ, UP0 ;  /* 0x000000ff07077287 */ /* 0x000fc80008000000 */
[----:B------:R-:W-:Y:S01]  /*3220*/  ULEA UR7, UR7, UR6, 0x3 ;  /* 0x0000000607077291 */ /* 0x000fe2000f8e18ff */
[----:B--2---:R-:W-:-:S04]  /*3230*/  LOP3.LUT R2, R12, UR8, RZ, 0x3c, !PT ;  /* 0x000000080c027c12 */ /* 0x004fc8000f8e3cff */
[----:B------:R-:W-:-:S04]  /*3240*/  SHF.L.U32 R0, R2, 0x1f, RZ ;  /* 0x0000001f02007819 */ /* 0x000fc800000006ff */
[----:B------:R-:W2:Y:S02]  /*3250*/  SYNCS.PHASECHK.TRANS64 P0, [UR7+0xe0], R0 ;  /* 0x0000e000ff0075a7 */ /* 0x000ea40008001007 */
[----:B-12---:R-:W-:Y:S05]  /*3260*/  @P0 EXIT ;  /* 0x000000000000094d */ /* 0x006fea0003800000 */
[----:B------:R-:W-:Y:S02]  /*3270*/  SHF.L.U32 R2, R2, 0x1f, RZ ;  /* 0x0000001f02027819 */ /* 0x000fe400000006ff */
[----:B------:R-:W-:-:S07]  /*3280*/  MOV R0, UR7 ;  /* 0x0000000700007c02 */ /* 0x000fce0008000f00 */
.L_x_59:
[----:B-1----:R1:W2:Y:S02]  /*3290*/  SYNCS.PHASECHK.TRANS64.TRYWAIT P0, [R0+URZ+0xe0], R2 ;  /* 0x0000e002000075a7 */ /* 0x0022a400080011ff */
[----:B--2---:R-:W-:Y:S05]  /*32a0*/  @!P0 NANOSLEEP.SYNCS 0x989680 ;  /* 0x009896800000895d */ /* 0x004fea0003900000 */
[----:B------:R-:W2:Y:S02]  /*32b0*/  @!P0 SYNCS.PHASECHK.TRANS64 P0, [R0+URZ+0xe0], R2 ;  /* 0x0000e002000085a7 */ /* 0x000ea400080010ff */
[----:B--2---:R-:W-:Y:S05]  /*32c0*/  @P0 EXIT ;  /* 0x000000000000094d */ /* 0x004fea0003800000 */
[----:B------:R-:W-:Y:S05]  /*32d0*/  BRA `(.L_x_59) ;  /* 0xfffffffc00ec7947 */ /* 0x000fea000383ffff */
.L_x_52:
[----:B------:R-:W-:Y:S05]  /*32e0*/  BRA.U UP5, `(.L_x_60) ;  /* 0x0000000d05d87547 */ /* 0x000fea000b800000 */
[----:B------:R-:W2:Y:S01]  /*32f0*/  S2UR UR7, SR_CgaCtaId ;  /* 0x00000000000779c3 */ /* 0x000ea20000008800 */
[----:B------:R-:W-:Y:S01]  /*3300*/  UMOV UR4, 0x40 ;  /* 0x0000004000047882 */ /* 0x000fe20000000000 */
[----:B------:R-:W-:Y:S01]  /*3310*/  NOP ;  /* 0x0000000000007918 */ /* 0x000fe20000000000 */
[----:B------:R-:W-:Y:S01]  /*3320*/  UMOV UR6, 0x400 ;  /* 0x0000040000067882 */ /* 0x000fe20000000000 */
[----:B--2---:R-:W-:Y:S02]  /*3330*/  ULEA UR5, UR7, UR4, 0x18 ;  /* 0x0000000407057291 */ /* 0x004fe4000f8ec0ff */
[----:B------:R-:W-:-:S07]  /*3340*/  ULEA UR6, UR7, UR6, 0x18 ;  /* 0x0000000607067291 */ /* 0x000fce000f8ec0ff */
[----:B------:R-:W2:Y:S02]  /*3350*/  LDS.U8 R0, [UR5+0x1c] ;  /* 0x00001c05ff007984 */ /* 0x000ea40008000000 */
[----:B--2---:R-:W-:-:S13]  /*3360*/  ISETP.NE.AND P0, PT, R0, RZ, PT ;  /* 0x000000ff0000720c */ /* 0x004fda0003f05270 */
[----:B------:R-:W-:Y:S05]  /*3370*/  @P0 BRA `(.L_x_61) ;  /* 0x0000000000580947 */ /* 0x000fea0003800000 */
[----:B------:R-:W-:-:S13]  /*3380*/  ELECT P0, URZ, PT ;  /* 0x0000000000ff782f */ /* 0x000fda0003800000 */
[----:B------:R-:W-:Y:S05]  /*3390*/  @!P0 BRA `(.L_x_62) ;  /* 0x0000000000608947 */ /* 0x000fea0003800000 */
[----:B------:R-:W-:Y:S01]  /*33a0*/  UMOV UR4, 0x10 ;  /* 0x0000001000047882 */ /* 0x000fe20000000000 */
[----:B------:R-:W-:Y:S01]  /*33b0*/  HFMA2 R0, -RZ, RZ, 0, 5.9604644775390625e-08 ;  /* 0x00000001ff007431 */ /* 0x000fe200000001ff */
[----:B------:R-:W-:-:S03]  /*33c0*/  MOV R3, 0xffff ;  /* 0x0000ffff00037802 */ /* 0x000fc60000000f00 */
[----:B------:R-:W-:Y:S04]  /*33d0*/  DEPBAR.LE SB2, 0x36 ;  /* 0x0000ad800000791a */ /* 0x000fe80000000000 */
[----:B------:R-:W2:Y:S02]  /*33e0*/  UTCATOMSWS.FIND_AND_SET.ALIGN UP0, UR4, UR4 ;  /* 0x00000004000475e3 */ /* 0x000ea40008000800 */
[----:B--2---:R-:W-:Y:S01]  /*33f0*/  MOV R4, UR4 ;  /* 0x0000000400047c02 */ /* 0x004fe20008000f00 */
[----:B------:R-:W-:Y:S06]  /*3400*/  BRA.U UP0, `(.L_x_63) ;  /* 0x0000000100187547 */ /* 0x000fec000b800000 */
.L_x_64:
[----:B------:R-:W-:Y:S05]  /*3410*/  NANOSLEEP 0x64 ;  /* 0x000000640000795d */ /* 0x000fea0003800000 */
[----:B------:R-:W-:-:S05]  /*3420*/  UMOV UR4, 0x10 ;  /* 0x0000001000047882 */ /* 0x000fca0000000000 */
[----:B------:R-:W-:Y:S04]  /*3430*/  DEPBAR.LE SB2, 0x36 ;  /* 0x0000ad800000791a */ /* 0x000fe80000000000 */
[----:B------:R-:W2:Y:S02]  /*3440*/  UTCATOMSWS.FIND_AND_SET.ALIGN UP0, UR4, UR4 ;  /* 0x00000004000475e3 */ /* 0x000ea40008000800 */
[----:B--2---:R-:W-:Y:S01]  /*3450*/  MOV R4, UR4 ;  /* 0x0000000400047c02 */ /* 0x004fe20008000f00 */
[----:B------:R-:W-:Y:S05]  /*3460*/  BRA.U !UP0, `(.L_x_64) ;  /* 0xfffffffd08e87547 */ /* 0x000fea000b83ffff */
.L_x_63:
[-C--:B------:R-:W-:Y:S02]  /*3470*/  SHF.L.U32 R3, R3, R4.reuse, RZ ;  /* 0x0000000403037219 */ /* 0x080fe400000006ff */
[----:B------:R-:W-:Y:S01]  /*3480*/  SHF.L.U32 R0, R0, R4, RZ ;  /* 0x0000000400007219 */ /* 0x000fe200000006ff */
[----:B------:R-:W-:Y:S02]  /*3490*/  IMAD.SHL.U32 R4, R4, 0x20, RZ ;  /* 0x0000002004047824 */ /* 0x000fe400078e00ff */
[----:B------:R2:W-:Y:S04]  /*34a0*/  ATOMS.OR RZ, [UR5+0x14], R3 ;  /* 0x00001403ffff798c */ /* 0x0005e8000b000005 */
[----:B------:R2:W-:Y:S04]  /*34b0*/  ATOMS.OR RZ, [UR5+0x18], R0 ;  /* 0x00001800ffff798c */ /* 0x0005e8000b000005 */
[----:B------:R2:W-:Y:S01]  /*34c0*/  STS [UR6+0x180], R4 ;  /* 0x00018004ff007988 */ /* 0x0005e20008000806 */
[----:B------:R-:W-:Y:S05]  /*34d0*/  BRA `(.L_x_62) ;  /* 0x0000000000107947 */ /* 0x000fea0003800000 */
.L_x_61:
[----:B------:R-:W-:Y:S02]  /*34e0*/  MOV R0, 0xffffffff ;  /* 0xffffffff00007802 */ /* 0x000fe40000000f00 */
[----:B------:R-:W-:-:S03]  /*34f0*/  MOV R4, 0x3520 ;  /* 0x0000352000047802 */ /* 0x000fc60000000f00 */
[----:B------:R2:W-:Y:S04]  /*3500*/  STS [UR6+0x180], R0 ;  /* 0x00018000ff007988 */ /* 0x0005e80008000806 */
[----:B-12--5:R-:W-:Y:S05]  /*3510*/  CALL.REL.NOINC `($__internal_1_$__cuda_sm10x_tcgen05_guardrail_trap_phase_invalid_during_alloc) ;  /* 0x0000006000a47944 */ /* 0x026fea0003c00000 */
.L_x_62:
[----:B------:R-:W-:Y:S05]  /*3520*/  WARPSYNC.ALL ;  /* 0x0000000000007948 */ /* 0x000fea0003800000 */
[----:B------:R-:W3:Y:S01]  /*3530*/  S2UR UR4, SR_CgaCtaId ;  /* 0x00000000000479c3 */ /* 0x000ee20000008800 */
[----:B------:R-:W-:Y:S01]  /*3540*/  UMOV UR26, 0x400 ;  /* 0x00000400001a7882 */ /* 0x000fe20000000000 */
[----:B------:R-:W-:-:S06]  /*3550*/  NOP ;  /* 0x0000000000007918 */ /* 0x000fcc0000000000 */
[----:B------:R-:W-:Y:S06]  /*3560*/  BAR.ARV 0x6, 0xa0 ;  /* 0x0182800000007b1d */ /* 0x000fec0000002000 */
[----:B------:R-:W4:Y:S01]  /*3570*/  LDCU UR5, c[0x0][0x38c] ;  /* 0x00007180ff0577ac */ /* 0x000f220008000800 */
[----:B------:R-:W-:Y:S01]  /*3580*/  LOP3.LUT R2, R2, 0xffff, RZ, 0xc0, !PT ;  /* 0x0000ffff02027812 */ /* 0x000fe200078ec0ff */
[----:B------:R-:W-:Y:S01]  /*3590*/  IMAD.MOV.U32 R11, RZ, RZ, 0x1 ;  /* 0x00000001ff0b7424 */ /* 0x000fe200078e00ff */
[----:B------:R-:W-:Y:S01]  /*35a0*/  CS2R R8, SRZ ;  /* 0x0000000000087805 */ /* 0x000fe2000001ff00 */
[----:B------:R-:W1:Y:S01]  /*35b0*/  LDCU UR7, c[0x0][0x38c] ;  /* 0x00007180ff0777ac */ /* 0x000e620008000800 */
[----:B------:R-:W-:Y:S01]  /*35c0*/  R2UR UR27, R2 ;  /* 0x00000000021b72ca */ /* 0x000fe200000e0000 */
[----:B------:R-:W-:Y:S01]  /*35d0*/  IMAD.MOV.U32 R10, RZ, RZ, RZ ;  /* 0x000000ffff0a7224 */ /* 0x000fe200078e00ff */
[----:B------:R-:W-:Y:S01]  /*35e0*/  UMOV UR30, URZ ;  /* 0x000000ff001e7c82 */ /* 0x000fe20008000000 */
[----:B------:R-:W-:Y:S01]  /*35f0*/  UMOV UR24, URZ ;  /* 0x000000ff00187c82 */ /* 0x000fe20008000000 */
[----:B---3--:R-:W-:Y:S01]  /*3600*/  ULEA UR26, UR4, UR26, 0x18 ;  /* 0x0000001a041a7291 */ /* 0x008fe2000f8ec0ff */
[----:B------:R-:W-:Y:S01]  /*3610*/  UMOV UR38, 0x0 ;  /* 0x0000000000267882 */ /* 0x000fe20000000000 */
[----:B------:R-:W-:-:S02]  /*3620*/  UMOV UR39, 0x4200490 ;  /* 0x0420049000277882 */ /* 0x000fc40000000000 */
[----:B------:R-:W-:Y:S02]  /*3630*/  UIADD3 UR4, UPT, UPT, UR26, 0x4400, URZ ;  /* 0x000044001a047890 */ /* 0x000fe4000fffe0ff */
[----:B------:R-:W-:Y:S02]  /*3640*/  UIADD3 UR6, UPT, UPT, UR26, 0x14400, URZ ;  /* 0x000144001a067890 */ /* 0x000fe4000fffe0ff */
[----:B----4-:R-:W-:Y:S01]  /*3650*/  UIADD3 UR5, UPT, UPT, UR5, 0x3f, URZ ;  /* 0x0000003f05057890 */ /* 0x010fe2000fffe0ff */
[----:B--2---:R-:W2:Y:S01]  /*3660*/  LDS R0, [UR26+0x180] ;  /* 0x0001801aff007984 */ /* 0x004ea20008000800 */
[----:B-1----:R-:W-:Y:S01]  /*3670*/  UMOV UR36, 0x0 ;  /* 0x0000000000247882 */ /* 0x002fe20000000000 */
[----:B------:R-:W-:Y:S01]  /*3680*/  UMOV UR37, 0x4200490 ;  /* 0x0420049000257882 */ /* 0x000fe20000000000 */
[----:B------:R-:W-:Y:S02]  /*3690*/  USHF.R.S32.HI UR40, URZ, 0x1f, UR5 ;  /* 0x0000001fff287899 */ /* 0x000fe40008011405 */
[----:B------:R-:W-:-:S02]  /*36a0*/  UISETP.GE.AND UP4, UPT, UR7, 0x1, UPT ;  /* 0x000000010700788c */ /* 0x000fc4000bf86270 */
[----:B------:R-:W-:Y:S02]  /*36b0*/  ULEA.HI UR40, UR40, UR5, URZ, 0x6 ;  /* 0x0000000528287291 */ /* 0x000fe4000f8f30ff */
[----:B------:R-:W-:Y:S02]  /*36c0*/  USHF.R.U32.HI UR5, URZ, 0x4, UR4 ;  /* 0x00000004ff057899 */ /* 0x000fe40008011604 */
[----:B------:R-:W-:Y:S02]  /*36d0*/  USHF.R.S32.HI UR40, URZ, 0x6, UR40 ;  /* 0x00000006ff287899 */ /* 0x000fe40008011428 */
[----:B------:R-:W-:Y:S02]  /*36e0*/  USHF.R.U32.HI UR4, URZ, 0x4, UR6 ;  /* 0x00000004ff047899 */ /* 0x000fe40008011606 */
[----:B------:R-:W-:Y:S02]  /*36f0*/  UISETP.LT.AND UP0, UPT, UR40, 0x1, UPT ;  /* 0x000000012800788c */ /* 0x000fe4000bf01270 */
[----:B------:R-:W-:-:S02]  /*3700*/  ULOP3.LUT UR5, UR5, 0x3fff, URZ, 0xc0, !UPT ;  /* 0x00003fff05057892 */ /* 0x000fc4000f8ec0ff */
[----:B------:R-:W-:Y:S02]  /*3710*/  ULOP3.LUT UR4, UR4, 0x3fff, URZ, 0xc0, !UPT ;  /* 0x00003fff04047892 */ /* 0x000fe4000f8ec0ff */
[----:B------:R-:W-:Y:S02]  /*3720*/  USEL UR41, UR40, 0x1, !UP0 ;  /* 0x0000000128297887 */ /* 0x000fe4000c000000 */
[----:B------:R-:W-:Y:S02]  /*3730*/  ULOP3.LUT UR28, UR5, 0x10000, URZ, 0xfc, !UPT ;  /* 0x00010000051c7892 */ /* 0x000fe4000f8efcff */
[----:B------:R-:W-:Y:S02]  /*3740*/  ULOP3.LUT UR29, UR4, 0x10000, URZ, 0xfc, !UPT ;  /* 0x00010000041d7892 */ /* 0x000fe4000f8efcff */
[----:B------:R-:W-:Y:S01]  /*3750*/  UIADD3 UR41, UPT, UPT, -UR41, URZ, URZ ;  /* 0x000000ff29297290 */ /* 0x000fe2000fffe1ff */
[----:B------:R-:W-:Y:S01]  /*3760*/  UMOV UR34, 0x0 ;  /* 0x0000000000227882 */ /* 0x000fe20000000000 */
[----:B------:R-:W-:Y:S01]  /*3770*/  UMOV UR35, 0x4200490 ;  /* 0x0420049000237882 */ /* 0x000fe20000000000 */
[----:B------:R-:W-:Y:S01]  /*3780*/  UMOV UR32, 0x0 ;  /* 0x0000000000207882 */ /* 0x000fe20000000000 */
[----:B------:R-:W-:Y:S01]  /*3790*/  UMOV UR33, 0x4200490 ;  /* 0x0420049000217882 */ /* 0x000fe20000000000 */
[----:B--2---:R-:W-:-:S15]  /*37a0*/  R2UR UR42, R0 ;  /* 0x00000000002a72ca */ /* 0x004fde00000e0000 */
.L_x_71:
[----:B------:R-:W-:Y:S02]  /*37b0*/  LEA R0, R10, UR26, 0x3 ;  /* 0x0000001a0a007c11 */ /* 0x000fe4000f8e18ff */
[----:B------:R-:W-:Y:S02]  /*37c0*/  SHF.L.U32 R2, R9, 0x1f, RZ ;  /* 0x0000001f09027819 */ /* 0x000fe400000006ff */
[----:B------:R-:W-:Y:S01]  /*37d0*/  PLOP3.LUT P0, PT, PT, PT, UP4, 0x80, 0x8 ;  /* 0x000000000008781c */ /* 0x000fe20003f0f048 */
[----:B------:R-:W-:Y:S01]  /*37e0*/  VIADD R3, R0, 0xe0 ;  /* 0x000000e000037836 */ /* 0x000fe20000000000 */
[----:B-1----:R-:W1:Y:S02]  /*37f0*/  SYNCS.PHASECHK.TRANS64.TRYWAIT P1, [R0+URZ+0xd0], R2 ;  /* 0x0000d002000075a7 */ /* 0x002e6400080211ff */
[----:B-1-3--:R-:W-:Y:S09]  /*3800*/  @!P1 BRA `(.L_x_65) ;  /* 0x0000005400e89947 */ /* 0x00aff20003800000 */
.L_x_166:
[----:B------:R-:W-:Y:S01]  /*3810*/  LEA R4, R10, UR26, 0x4 ;  /* 0x0000001a0a047c11 */ /* 0x000fe2000f8e20ff */
[----:B------:R-:W-:Y:S01]  /*3820*/  @UP4 ULEA UR4, UR24, UR26, 0x3 ;  /* 0x0000001a18044291 */ /* 0x000fe2000f8e18ff */
[----:B------:R-:W-:Y:S01]  /*3830*/  PLOP3.LUT P2, PT, PT, PT, PT, 0x80, 0x8 ;  /* 0x000000000008781c */ /* 0x000fe20003f4f070 */
[----:B------:R-:W-:Y:S01]  /*3840*/  ULEA UR31, UR30, UR26, 0x3 ;  /* 0x0000001a1e1f7291 */ /* 0x000fe2000f8e18ff */
[----:B------:R-:W-:Y:S02]  /*3850*/  PRMT R3, RZ, 0x654, R3 ;  /* 0x00000654ff037816 */ /* 0x000fe40000000003 */
[----:B------:R-:W2:Y:S01]  /*3860*/  LDS.128 R4, [R4+0x160] ;  /* 0x0001600004047984 */ /* 0x000ea20000000c00 */
[----:B-1----:R-:W-:Y:S02]  /*3870*/  @P0 SHF.L.U32 R2, R8, 0x1f, RZ ;  /* 0x0000001f08020819 */ /* 0x002fe400000006ff */
[----:B------:R-:W-:Y:S01]  /*3880*/  SHF.L.U32 R0, R11, 0x1f, RZ ;  /* 0x0000001f0b007819 */ /* 0x000fe200000006ff */
[----:B------:R-:W-:Y:S01]  /*3890*/  @!PT LDS RZ, [RZ] ;  /* 0x00000000fffff984 */ /* 0x000fe20000000800 */
[----:B------:R-:W-:Y:S01]  /*38a0*/  @!PT LDS RZ, [RZ] ;  /* 0x00000000fffff984 */ /* 0x000fe20000000800 */
[----:B------:R-:W-:Y:S01]  /*38b0*/  @!PT LDS RZ, [RZ] ;  /* 0x00000000fffff984 */ /* 0x000fe20000000800 */
[----:B------:R-:W-:Y:S01]  /*38c0*/  @!PT LDS RZ, [RZ] ;  /* 0x00000000fffff984 */ /* 0x000fe20000000800 */
[----:B------:R1:W-:Y:S06]  /*38d0*/  MEMBAR.ALL.CTA ;  /* 0x0000000000007992 */ /* 0x0003ec0000008000 */
[----:B-1----:R-:W1:Y:S02]  /*38e0*/  FENCE.VIEW.ASYNC.S ;  /* 0x00000000000073c6 */ /* 0x002e640000000000 */
[----:B-1----:R1:W-:Y:S01]  /*38f0*/  SYNCS.ARRIVE.TRANS64.RED.A1T0 RZ, [R3+URZ], RZ ;  /* 0x000000ff03ff79a7 */ /* 0x0023e200081004ff */
[----:B------:R1:W3:Y:S01]  /*3900*/  @P0 SYNCS.PHASECHK.TRANS64.TRYWAIT P2, [UR4], R2 ;  /* 0x00000002ff0005a7 */ /* 0x0002e20008041104 */
[----:B------:R-:W-:Y:S01]  /*3910*/  ULEA.HI UR4, UR30, UR30, URZ, 0x1 ;  /* 0x0000001e1e047291 */ /* 0x000fe2000f8f08ff */
[----:B--2---:R-:W-:-:S03]  /*3920*/  LOP3.LUT P1, RZ, R6, 0x1, RZ, 0xc0, !PT ;  /* 0x0000000106ff7812 */ /* 0x004fc6000782c0ff */
[----:B------:R-:W-:Y:S02]  /*3930*/  USHF.L.U32 UR11, UR4, 0x6, URZ ;  /* 0x00000006040b7899 */ /* 0x000fe400080006ff */
[----:B------:R-:W-:Y:S02]  /*3940*/  ULOP3.LUT UR4, UR4, 0xffe, URZ, 0xc0, !UPT ;  /* 0x00000ffe04047892 */ /* 0x000fe4000f8ec0ff */
[----:B------:R-:W-:Y:S02]  /*3950*/  ULOP3.LUT UR11, UR11, 0xffffff80, URZ, 0xc0, !UPT ;  /* 0xffffff800b0b7892 */ /* 0x000fe4000f8ec0ff */
[----:B------:R-:W-:Y:S02]  /*3960*/  UIADD3 UR4, UPT, UPT, -UR4, UR30, URZ ;  /* 0x0000001e04047290 */ /* 0x000fe4000fffe1ff */
[----:B------:R-:W-:Y:S01]  /*3970*/  UIADD3 UR11, UPT, UPT, UR42, UR11, URZ ;  /* 0x0000000b2a0b7290 */ /* 0x000fe2000fffe0ff */
[----:B------:R-:W2:Y:S03]  /*3980*/  SYNCS.PHASECHK.TRANS64.TRYWAIT P0, [UR31+0x110], R0 ;  /* 0x00011000ff0075a7 */ /* 0x000ea6000800111f */
[----:B------:R-:W-:Y:S01]  /*3990*/  ULEA UR11, UR4, UR11, 0x14 ;  /* 0x0000000b040b7291 */ /* 0x000fe2000f8ea0ff */
[----:B-123--:R-:W-:Y:S11]  /*39a0*/  @!P0 BRA `(.L_x_66) ;  /* 0x0000005400948947 */ /* 0x00eff60003800000 */
.L_x_168:
[----:B------:R-:W-:Y:S01]  /*39b0*/  IADD3 R10, PT, PT, R10, 0x1, RZ ;  /* 0x000000010a0a7810 */ /* 0x000fe20007ffe0ff */
[----:B------:R-:W-:Y:S06]  /*39c0*/  BRA.U !UP4, `(.L_x_67) ;  /* 0x000000010cc07547 */ /* 0x000fec000b800000 */
[----:B------:R-:W-:Y:S01]  /*39d0*/  UPLOP3.LUT UP2, UPT, UPT, UPT, UPT, 0x40, 0x4 ;  /* 0x000000000004789c */ /* 0x000fe20003f4e870 */
[----:B------:R-:W-:Y:S01]  /*39e0*/  UMOV UR23, UR41 ;  /* 0x0000002900177c82 */ /* 0x000fe20008000000 */
[----:B------:R-:W-:Y:S01]  /*39f0*/  UMOV UR22, UR40 ;  /* 0x0000002800167c82 */ /* 0x000fe20008000000 */
[----:B------:R-:W-:-:S08]  /*3a00*/  UMOV UR10, UR24 ;  /* 0x00000018000a7c82 */ /* 0x000fd00008000000 */
.L_x_70:
[----:B------:R-:W-:Y:S02]  /*3a10*/  UIADD3 UR23, UPT, UPT, UR23, 0x1, URZ ;  /* 0x0000000117177890 */ /* 0x000fe4000fffe0ff */
[----:B--2---:R-:W-:Y:S02]  /*3a20*/  ULEA UR5, UR10, UR26, 0x3 ;  /* 0x0000001a0a057291 */ /* 0x004fe4000f8e18ff */
[----:B------:R-:W-:Y:S01]  /*3a30*/  UISETP.NE.AND UP3, UPT, UR23, URZ, UPT ;  /* 0x000000ff1700728c */ /* 0x000fe2000bf65270 */
[----:B---3--:R-:W-:Y:S10]  /*3a40*/  @P2 BRA `(.L_x_68) ;  /* 0x00000000000c2947 */ /* 0x008ff40003800000 */
[----:B-1----:R-:W-:Y:S04]  /*3a50*/  SHF.L.U32 R2, R8, 0x1f, RZ ;  /* 0x0000001f08027819 */ /* 0x002fe800000006ff */
[----:B------:R-:W1:Y:S02]  /*3a60*/  SYNCS.PHASECHK.TRANS64.TRYWAIT P0, [UR5], R2 ;  /* 0x00000002ff0075a7 */ /* 0x000e640008001105 */
[----:B-1----:R-:W-:Y:S05]  /*3a70*/  @!P0 BRA `(.L_x_69) ;  /* 0x0000005400788947 */ /* 0x002fea0003800000 */
.L_x_68:
[----:B------:R-:W-:Y:S01]  /*3a80*/  UISETP.NE.AND UP0, UPT, UR22, 0x1, UPT ;  /* 0x000000011600788c */ /* 0x000fe2000bf05270 */
[----:B------:R-:W-:Y:S01]  /*3a90*/  PLOP3.LUT P2, PT, PT, PT, PT, 0x80, 0x8 ;  /* 0x000000000008781c */ /* 0x000fe20003f4f070 */
[----:B------:R-:W-:Y:S02]  /*3aa0*/  UIADD3 UR4, UPT, UPT, UR10, 0x1, URZ ;  /* 0x000000010a047890 */ /* 0x000fe4000fffe0ff */
[----:B------:R-:W-:Y:S02]  /*3ab0*/  UIADD3 UR25, UPT, UPT, UR5, 0x40, URZ ;  /* 0x0000004005197890 */ /* 0x000fe4000fffe0ff */
[----:B------:R-:W-:Y:S01]  /*3ac0*/  UISETP.NE.AND UP1, UPT, UR4, 0x8, UPT ;  /* 0x000000080400788c */ /* 0x000fe2000bf25270 */
[----:B------:R-:W-:Y:S01]  /*3ad0*/  PLOP3.LUT P0, PT, PT, PT, UP0, 0x80, 0x8 ;  /* 0x000000000008781c */ /* 0x000fe20003f0f008 */
[----:B------:R-:W-:Y:S02]  /*3ae0*/  UIADD3 UR22, UPT, UPT, UR22, -0x1, URZ ;  /* 0xffffffff16167890 */ /* 0x000fe4000fffe0ff */
[----:B------:R-:W-:Y:S02]  /*3af0*/  USEL UR6, URZ, 0x1, UP1 ;  /* 0x00000001ff067887 */ /* 0x000fe40008800000 */
[----:B------:R-:W-:Y:S01]  /*3b00*/  USEL UR24, UR4, URZ, UP1 ;  /* 0x000000ff04187287 */ /* 0x000fe20008800000 */
[----:B------:R-:W-:Y:S01]  /*3b10*/  UMOV UR7, 0x40004040 ;  /* 0x4000404000077882 */ /* 0x000fe20000000000 */
[----:B------:R-:W-:Y:S02]  /*3b20*/  UMOV UR5, 0x40004040 ;  /* 0x4000404000057882 */ /* 0x000fe40000000000 */
[----:B------:R-:W-:Y:S01]  /*3b30*/  @UP0 ULEA UR4, UR24, UR26, 0x3 ;  /* 0x0000001a18040291 */ /* 0x000fe2000f8e18ff */
[----:B------:R-:W-:Y:S01]  /*3b40*/  LOP3.LUT R8, R8, UR6, RZ, 0x3c, !PT ;  /* 0x0000000608087c12 */ /* 0x000fe2000f8e3cff */
[----:B------:R-:W-:Y:S01]  /*3b50*/  ULEA UR6, UR10, UR29, 0xa ;  /* 0x0000001d0a067291 */ /* 0x000fe2000f8e50ff */
[----:B------:R-:W-:Y:S02]  /*3b60*/  UMOV UR21, 0x40004040 ;  /* 0x4000404000157882 */ /* 0x000fe40000000000 */
[----:B-1----:R-:W-:Y:S01]  /*3b70*/  @P0 SHF.L.U32 R0, R8, 0x1f, RZ ;  /* 0x0000001f08000819 */ /* 0x002fe200000006ff */
[----:B------:R-:W-:Y:S02]  /*3b80*/  UIADD3 UR20, UPT, UPT, UR6, 0x2, URZ ;  /* 0x0000000206147890 */ /* 0x000fe4000fffe0ff */
[----:B------:R-:W-:Y:S01]  /*3b90*/  UIADD3 UR16, UPT, UPT, UR6, 0x4, URZ ;  /* 0x0000000406107890 */ /* 0x000fe2000fffe0ff */
[----:B------:R2:W3:Y:S01]  /*3ba0*/  @P0 SYNCS.PHASECHK.TRANS64.TRYWAIT P2, [UR4], R0 ;  /* 0x00000000ff0005a7 */ /* 0x0004e20008041104 */
[----:B------:R-:W-:Y:S02]  /*3bb0*/  ULEA UR4, UR10, UR28, 0x9 ;  /* 0x0000001c0a047291 */ /* 0x000fe4000f8e48ff */
[----:B------:R-:W-:Y:S02]  /*3bc0*/  UIADD3 UR12, UPT, UPT, UR6, 0x6, URZ ;  /* 0x00000006060c7890 */ /* 0x000fe4000fffe0ff */
[----:B------:R-:W-:Y:S02]  /*3bd0*/  UIADD3 UR18, UPT, UPT, UR4, 0x2, URZ ;  /* 0x0000000204127890 */ /* 0x000fe4000fffe0ff */
[----:B------:R-:W-:Y:S02]  /*3be0*/  UIADD3 UR14, UPT, UPT, UR4, 0x4, URZ ;  /* 0x00000004040e7890 */ /* 0x000fe4000fffe0ff */
[----:B------:R-:W-:Y:S01]  /*3bf0*/  UIADD3 UR8, UPT, UPT, UR4, 0x6, URZ ;  /* 0x0000000604087890 */ /* 0x000fe2000fffe0ff */
[----:B------:R2:W-:Y:S01]  /*3c00*/  UTCHMMA gdesc[UR4], gdesc[UR6], tmem[UR11], tmem[UR38], idesc[UR39], UP2 ;  /* 0x00ff2606040075ea */ /* 0x0005e2000900000b */
[----:B------:R-:W-:Y:S01]  /*3c10*/  UPLOP3.LUT UP2, UPT, UPT, UPT, UPT, 0x80, 0x8 ;  /* 0x000000000008789c */ /* 0x000fe20003f4f070 */
[----:B------:R-:W-:Y:S01]  /*3c20*/  UMOV UR19, 0x40004040 ;  /* 0x4000404000137882 */ /* 0x000fe20000000000 */
[----:B------:R-:W-:Y:S01]  /*3c30*/  UMOV UR17, 0x40004040 ;  /* 0x4000404000117882 */ /* 0x000fe20000000000 */
[----:B------:R2:W-:Y:S01]  /*3c40*/  UTCHMMA gdesc[UR18], gdesc[UR20], tmem[UR11], tmem[UR36], idesc[UR37], UPT ;  /* 0x00ff2414120075ea */ /* 0x0005e2000b80000b */
[----:B------:R-:W-:Y:S01]  /*3c50*/  UMOV UR15, 0x40004040 ;  /* 0x40004040000f7882 */ /* 0x000fe20000000000 */
[----:B------:R-:W-:Y:S01]  /*3c60*/  UMOV UR13, 0x40004040 ;  /* 0x40004040000d7882 */ /* 0x000fe20000000000 */
[----:B------:R-:W-:Y:S01]  /*3c70*/  UMOV UR9, 0x40004040 ;  /* 0x4000404000097882 */ /* 0x000fe20000000000 */
[----:B------:R2:W-:Y:S01]  /*3c80*/  UTCHMMA gdesc[UR14], gdesc[UR16], tmem[UR11], tmem[UR34], idesc[UR35], UPT ;  /* 0x00ff22100e0075ea */ /* 0x0005e2000b80000b */
[----:B------:R2:W-:Y:S01]  /*3c90*/  UTCHMMA gdesc[UR8], gdesc[UR12], tmem[UR11], tmem[UR32], idesc[UR33], UPT ;  /* 0x00ff200c080075ea */ /* 0x0005e2000b80000b */
[----:B------:R2:W-:Y:S01]  /*3ca0*/  UTCBAR.MULTICAST [UR25], URZ, UR27 ;  /* 0x000000ff190073e9 */ /* 0x0005e2000800081b */
[----:B------:R-:W-:Y:S01]  /*3cb0*/  UMOV UR10, UR24 ;  /* 0x00000018000a7c82 */ /* 0x000fe20008000000 */
[----:B------:R-:W-:Y:S05]  /*3cc0*/  BRA.U UP3, `(.L_x_70) ;  /* 0xfffffffd03507547 */ /* 0x000fea000b83ffff */
.L_x_67:
[----:B--2---:R-:W-:Y:S01]  /*3cd0*/  UIADD3 UR4, UPT, UPT, UR30, 0x1, URZ ;  /* 0x000000011e047890 */ /* 0x004fe2000fffe0ff */
[C---:B------:R-:W-:Y:S01]  /*3ce0*/  ISETP.NE.AND P0, PT, R10.reuse, 0x2, PT ;  /* 0x000000020a00780c */ /* 0x040fe20003f05270 */
[----:B------:R-:W-:Y:S02]  /*3cf0*/  UIADD3 UR5, UPT, UPT, UR31, 0xf0, URZ ;  /* 0x000000f01f057890 */ /* 0x000fe4000fffe0ff */
[----:B------:R-:W-:Y:S01]  /*3d00*/  UISETP.NE.AND UP0, UPT, UR4, 0x4, UPT ;  /* 0x000000040400788c */ /* 0x000fe2000bf05270 */
[----:B-1----:R-:W-:Y:S02]  /*3d10*/  SEL R0, RZ, 0x1, P0 ;  /* 0x00000001ff007807 */ /* 0x002fe40000000000 */
[----:B------:R-:W-:Y:S01]  /*3d20*/  SEL R10, R10, RZ, P0 ;  /* 0x000000ff0a0a7207 */ /* 0x000fe20000000000 */
[----:B------:R-:W-:Y:S01]  /*3d30*/  USEL UR6, URZ, 0x1, UP0 ;  /* 0x00000001ff067887 */ /* 0x000fe20008000000 */
[----:B------:R-:W-:Y:S01]  /*3d40*/  LOP3.LUT R9, R9, R0, RZ, 0x3c, !PT ;  /* 0x0000000009097212 */ /* 0x000fe200078e3cff */
[----:B------:R-:W-:Y:S01]  /*3d50*/  USEL UR30, UR4, URZ, UP0 ;  /* 0x000000ff041e7287 */ /* 0x000fe20008000000 */
[----:B------:R1:W-:Y:S03]  /*3d60*/  UTCBAR [UR5], URZ ;  /* 0x000000ff050073e9 */ /* 0x0003e600080000ff */
[----:B------:R-:W-:Y:S01]  /*3d70*/  LOP3.LUT R11, R11, UR6, RZ, 0x3c, !PT ;  /* 0x000000060b0b7c12 */ /* 0x000fe2000f8e3cff */
[----:B------:R-:W-:Y:S07]  /*3d80*/  @P1 BRA `(.L_x_71) ;  /* 0xfffffff800881947 */ /* 0x000fee000383ffff */
[----:B------:R-:W2:Y:S01]  /*3d90*/  S2UR UR8, SR_CgaCtaId ;  /* 0x00000000000879c3 */ /* 0x000ea20000008800 */
[----:B------:R-:W-:Y:S01]  /*3da0*/  ELECT P0, URZ, PT ;  /* 0x0000000000ff782f */ /* 0x000fe20003800000 */
[----:B------:R-:W-:Y:S01]  /*3db0*/  IMAD.MOV.U32 R0, RZ, RZ, 0x1 ;  /* 0x00000001ff007424 */ /* 0x000fe200078e00ff */
[----:B------:R-:W-:Y:S01]  /*3dc0*/  UIADD3 UR26, UPT, UPT, UR26, 0x110, URZ ;  /* 0x000001101a1a7890 */ /* 0x000fe2000fffe0ff */
[----:B------:R-:W-:Y:S01]  /*3dd0*/  SHF.L.U32 R2, R11, 0x1f, RZ ;  /* 0x0000001f0b027819 */ /* 0x000fe200000006ff */
[----:B------:R-:W-:-:S03]  /*3de0*/  UMOV UR4, 0x40 ;  /* 0x0000004000047882 */ /* 0x000fc60000000000 */
[----:B------:R-:W-:Y:S01]  /*3df0*/  UVIRTCOUNT.DEALLOC.SMPOOL 0x80 ;  /* 0x000000800000784c */ /* 0x000fe20000000000 */
[----:B--2---:R-:W-:Y:S02]  /*3e00*/  ULEA UR8, UR8, UR4, 0x18 ;  /* 0x0000000408087291 */ /* 0x004fe4000f8ec0ff */
[----:B------:R-:W-:-:S07]  /*3e10*/  ULEA UR4, UR30, UR26, 0x3 ;  /* 0x0000001a1e047291 */ /* 0x000fce000f8e18ff */
[----:B------:R2:W-:Y:S02]  /*3e20*/  @P0 STS.U8 [UR8+0x1c], R0 ;  /* 0x00001c00ff000988 */ /* 0x0005e40008000008 */
[----:B------:R-:W4:Y:S02]  /*3e30*/  SYNCS.PHASECHK.TRANS64.TRYWAIT P0, [UR4], R2 ;  /* 0x00000002ff0075a7 */ /* 0x000f240008001104 */
[----:B--2-4-:R-:W-:Y:S05]  /*3e40*/  @!P0 BRA `(.L_x_72) ;  /* 0x00000050009c8947 */ /* 0x014fea0003800000 */
.L_x_171:
[----:B------:R-:W-:-:S04]  /*3e50*/  UIADD3 UR4, UPT, UPT, UR30, 0x1, URZ ;  /* 0x000000011e047890 */ /* 0x000fc8000fffe0ff */
[----:B------:R-:W-:-:S04]  /*3e60*/  UISETP.NE.AND UP0, UPT, UR4, 0x4, UPT ;  /* 0x000000040400788c */ /* 0x000fc8000bf05270 */
[----:B------:R-:W-:Y:S02]  /*3e70*/  USEL UR6, URZ, 0x1, UP0 ;  /* 0x00000001ff067887 */ /* 0x000fe40008000000 */
[----:B------:R-:W-:-:S04]  /*3e80*/  USEL UR4, UR4, URZ, UP0 ;  /* 0x000000ff04047287 */ /* 0x000fc80008000000 */
[----:B-1----:R-:W-:Y:S01]  /*3e90*/  ULEA UR5, UR4, UR26, 0x3 ;  /* 0x0000001a04057291 */ /* 0x002fe2000f8e18ff */
[----:B--2---:R-:W-:-:S04]  /*3ea0*/  LOP3.LUT R2, R11, UR6, RZ, 0x3c, !PT ;  /* 0x000000060b027c12 */ /* 0x004fc8000f8e3cff */
[----:B------:R-:W-:-:S04]  /*3eb0*/  SHF.L.U32 R3, R2, 0x1f, RZ ;  /* 0x0000001f02037819 */ /* 0x000fc800000006ff */
[----:B------:R-:W1:Y:S02]  /*3ec0*/  SYNCS.PHASECHK.TRANS64.TRYWAIT P0, [UR5], R3 ;  /* 0x00000003ff0075a7 */ /* 0x000e640008001105 */
[----:B-1----:R-:W-:Y:S05]  /*3ed0*/  @!P0 BRA `(.L_x_73) ;  /* 0x0000005000908947 */ /* 0x002fea0003800000 */
.L_x_173:
        /* <DEDUP_REMOVED lines=9> */
.L_x_175:
[----:B------:R-:W-:-:S04]  /*3f70*/  UIADD3 UR4, UPT, UPT, UR4, 0x1, URZ ;  /* 0x0000000104047890 */ /* 0x000fc8000fffe0ff */
[----:B------:R-:W-:-:S04]  /*3f80*/  UISETP.NE.AND UP0, UPT, UR4, 0x4, UPT ;  /* 0x000000040400788c */ /* 0x000fc8000bf05270 */
[----:B------:R-:W-:Y:S02]  /*3f90*/  USEL UR5, URZ, 0x1, UP0 ;  /* 0x00000001ff057887 */ /* 0x000fe40008000000 */
[----:B------:R-:W-:-:S04]  /*3fa0*/  USEL UR4, UR4, URZ, UP0 ;  /* 0x000000ff04047287 */ /* 0x000fc80008000000 */
[----:B------:R-:W-:Y:S01]  /*3fb0*/  ULEA UR4, UR4, UR26, 0x3 ;  /* 0x0000001a04047291 */ /* 0x000fe2000f8e18ff */
[----:B------:R-:W-:-:S04]  /*3fc0*/  LOP3.LUT R2, R2, UR5, RZ, 0x3c, !PT ;  /* 0x0000000502027c12 */ /* 0x000fc8000f8e3cff */
[----:B------:R-:W-:-:S04]  /*3fd0*/  SHF.L.U32 R2, R2, 0x1f, RZ ;  /* 0x0000001f02027819 */ /* 0x000fc800000006ff */
[----:B------:R-:W2:Y:S02]  /*3fe0*/  SYNCS.PHASECHK.TRANS64.TRYWAIT P0, [UR4], R2 ;  /* 0x00000002ff0075a7 */ /* 0x000ea40008001104 */
[----:B--2---:R-:W-:Y:S05]  /*3ff0*/  @!P0 BRA `(.L_x_75) ;  /* 0x0000005000788947 */ /* 0x004fea0003800000 */
.L_x_177:
[----:B------:R-:W-:Y:S01]  /*4000*/  NOP ;  /* 0x0000000000007918 */ /* 0x000fe20000000000 */
[----:B-1----:R-:W1:Y:S01]  /*4010*/  LDS R0, [UR8+0x14] ;  /* 0x00001408ff007984 */ /* 0x002e620008000800 */
[----:B------:R-:W-:Y:S01]  /*4020*/  ULOP3.LUT UR4, UR42, 0xffff, URZ, 0xc0, !UPT ;  /* 0x0000ffff2a047892 */ /* 0x000fe2000f8ec0ff */
[----:B------:R-:W-:Y:S01]  /*4030*/  UMOV UR5, 0xffff ;  /* 0x0000ffff00057882 */ /* 0x000fe20000000000 */
[----:B------:R-:W-:Y:S02]  /*4040*/  UMOV UR6, 0x1 ;  /* 0x0000000100067882 */ /* 0x000fe40000000000 */
[----:B------:R-:W-:-:S04]  /*4050*/  USHF.R.U32.HI UR4, URZ, 0x5, UR4 ;  /* 0x00000005ff047899 */ /* 0x000fc80008011604 */
[----:B------:R-:W-:Y:S02]  /*4060*/  USHF.L.U32 UR5, UR5, UR4, URZ ;  /* 0x0000000405057299 */ /* 0x000fe400080006ff */
[----:B------:R-:W-:-:S04]  /*4070*/  USHF.L.U32 UR4, UR6, UR4, URZ ;  /* 0x0000000406047299 */ /* 0x000fc800080006ff */
[----:B-1----:R-:W-:-:S04]  /*4080*/  LOP3.LUT R0, R0, UR5, RZ, 0xc0, !PT ;  /* 0x0000000500007c12 */ /* 0x002fc8000f8ec0ff */
[----:B------:R-:W-:-:S13]  /*4090*/  ISETP.NE.AND P0, PT, R0, UR5, PT ;  /* 0x0000000500007c0c */ /* 0x000fda000bf05270 */
[----:B------:R-:W-:Y:S05]  /*40a0*/  @P0 BRA `(.L_x_76) ;  /* 0x0000000000580947 */ /* 0x000fea0003800000 */
[----:B------:R-:W1:Y:S02]  /*40b0*/  LDS R0, [UR8+0x18] ;  /* 0x00001808ff007984 */ /* 0x000e640008000800 */
[----:B-1----:R-:W-:-:S04]  /*40c0*/  LOP3.LUT R0, R0, UR4, RZ, 0xc0, !PT ;  /* 0x0000000400007c12 */ /* 0x002fc8000f8ec0ff */
[----:B------:R-:W-:-:S13]  /*40d0*/  ISETP.NE.AND P0, PT, R0, UR4, PT ;  /* 0x0000000400007c0c */ /* 0x000fda000bf05270 */
[----:B------:R-:W-:Y:S05]  /*40e0*/  @P0 BRA `(.L_x_77) ;  /* 0x00000000003c0947 */ /* 0x000fea0003800000 */
[----:B------:R-:W1:Y:S01]  /*40f0*/  S2R R2, SR_LANEID ;  /* 0x0000000000027919 */ /* 0x000e620000000000 */
[----:B------:R-:W-:-:S06]  /*4100*/  ULOP3.LUT UR5, URZ, UR5, URZ, 0x33, !UPT ;  /* 0x00000005ff057292 */ /* 0x000fcc000f8e33ff */
[----:B------:R-:W-:-:S04]  /*4110*/  IMAD.U32 R0, RZ, RZ, UR5 ;  /* 0x00000005ff007e24 */ /* 0x000fc8000f8e00ff */
[----:B------:R2:W4:Y:S02]  /*4120*/  REDUX UR7, R0 ;  /* 0x00000000000773c4 */ /* 0x0005240000000000 */
[----:B------:R1:W-:Y:S01]  /*4130*/  UTCATOMSWS.AND URZ, UR5 ;  /* 0x0000000500ff79e3 */ /* 0x0003e20008000000 */
[----:B--2---:R-:W-:Y:S01]  /*4140*/  LOP3.LUT R0, RZ, UR4, RZ, 0x33, !PT ;  /* 0x00000004ff007c12 */ /* 0x004fe2000f8e33ff */
[----:B------:R-:W-:Y:S02]  /*4150*/  VOTEU.ANY UR4, UPT, PT ;  /* 0x0000000000047886 */ /* 0x000fe400038e0100 */
[----:B------:R-:W-:Y:S02]  /*4160*/  UFLO.U32 UR4, UR4 ;  /* 0x00000004000472bd */ /* 0x000fe400080e0000 */
[----:B------:R-:W2:Y:S04]  /*4170*/  REDUX UR6, R0 ;  /* 0x00000000000673c4 */ /* 0x000ea80000000000 */
[----:B-1----:R-:W-:-:S02]  /*4180*/  ISETP.EQ.U32.AND P0, PT, R2, UR4, PT ;  /* 0x0000000402007c0c */ /* 0x002fc4000bf02070 */
[----:B----4-:R-:W-:-:S11]  /*4190*/  MOV R2, UR7 ;  /* 0x0000000700027c02 */ /* 0x010fd60008000f00 */
[----:B------:R1:W-:Y:S01]  /*41a0*/  @P0 ATOMS.AND RZ, [UR8+0x14], R2 ;  /* 0x00001402ffff098c */ /* 0x0003e2000a800008 */
[----:B--2---:R-:W-:-:S05]  /*41b0*/  IMAD.U32 R0, RZ, RZ, UR6 ;  /* 0x00000006ff007e24 */ /* 0x004fca000f8e00ff */
[----:B------:R1:W-:Y:S01]  /*41c0*/  @P0 ATOMS.AND RZ, [UR8+0x18], R0 ;  /* 0x00001800ffff098c */ /* 0x0003e2000a800008 */
[----:B------:R-:W-:Y:S05]  /*41d0*/  BRA `(.L_x_78) ;  /* 0x0000000000147947 */ /* 0x000fea0003800000 */
.L_x_77:
[----:B------:R-:W-:Y:S02]  /*41e0*/  MOV R2, 0x4200 ;  /* 0x0000420000027802 */ /* 0x000fe40000000f00 */
[----:B---3-5:R-:W-:Y:S05]  /*41f0*/  CALL.REL.NOINC `($__internal_0_$__cuda_sm10x_tcgen05_guardrail_trap_col_being_dealloced_not_returned_by_alloc) ;  /* 0x0000005400607944 */ /* 0x028fea0003c00000 */
[----:B------:R-:W-:Y:S05]  /*4200*/  BRA `(.L_x_78) ;  /* 0x0000000000087947 */ /* 0x000fea0003800000 */
.L_x_76:
[----:B------:R-:W-:Y:S02]  /*4210*/  MOV R2, 0x4230 ;  /* 0x0000423000027802 */ /* 0x000fe40000000f00 */
[----:B---3-5:R-:W-:Y:S05]  /*4220*/  CALL.REL.NOINC `($__internal_2_$__cuda_sm10x_tcgen05_guardrail_trap_unallocated_columns_being_dealloced) ;  /* 0x00000054006c7944 */ /* 0x028fea0003c00000 */
.L_x_78:
[----:B------:R-:W-:Y:S01]  /*4230*/  NOP ;  /* 0x0000000000007918 */ /* 0x000fe20000000000 */
[----:B------:R-:W-:Y:S05]  /*4240*/  EXIT ;  /* 0x000000000000794d */ /* 0x000fea0003800000 */
.L_x_60:
[----:B------:R-:W-:-:S09]  /*4250*/  UISETP.NE.OR UP0, UPT, UR18, 0x3, !UP3 ;  /* 0x000000031200788c */ /* 0x000fd2000df05670 */
[----:B------:R-:W-:Y:S05]  /*4260*/  BRA.U UP0, `(.L_x_79) ;  /* 0x0000001100887547 */ /* 0x000fea000b800000 */
[----:B------:R-:W2:Y:S01]  /*4270*/  LDCU.64 UR4, c[0x0][0x888] ;  /* 0x00011100ff0477ac */ /* 0x000ea20008000a00 */
[----:B------:R-:W3:Y:S01]  /*4280*/  S2UR UR8, SR_CgaCtaId ;  /* 0x00000000000879c3 */ /* 0x000ee20000008800 */
[----:B------:R-:W-:Y:S02]  /*4290*/  HFMA2 R9, -RZ, RZ, 0, 0 ;  /* 0x00000000ff097431 */ /* 0x000fe400000001ff */
[----:B------:R-:W-:Y:S01]  /*42a0*/  IMAD.MOV.U32 R11, RZ, RZ, 0x1 ;  /* 0x00000001ff0b7424 */ /* 0x000fe200078e00ff */
[----:B------:R-:W4:Y:S01]  /*42b0*/  LDCU UR40, c[0x0][0x370] ;  /* 0x00006e00ff2877ac */ /* 0x000f220008000800 */
[----:B------:R-:W-:Y:S01]  /*42c0*/  IMAD.MOV.U32 R10, RZ, RZ, RZ ;  /* 0x000000ffff0a7224 */ /* 0x000fe200078e00ff */
[----:B------:R-:W-:Y:S01]  /*42d0*/  MOV R3, 0x1000 ;  /* 0x0000100000037802 */ /* 0x000fe20000000f00 */
[----:B------:R-:W4:Y:S01]  /*42e0*/  LDCU.128 UR44, c[0x0][0xb10] ;  /* 0x00016200ff2c77ac */ /* 0x000f220008000c00 */
[----:B------:R-:W1:Y:S01]  /*42f0*/  LDC.64 R12, c[0x0][0x348] ;  /* 0x0000d200ff0c7b82 */ /* 0x000e620000000a00 */
[----:B------:R-:W3:Y:S01]  /*4300*/  LDCU UR37, c[0x0][0x374] ;  /* 0x00006e80ff2577ac */ /* 0x000ee20008000800 */
[----:B------:R-:W3:Y:S01]  /*4310*/  LDCU.64 UR38, c[0x0][0x890] ;  /* 0x00011200ff2677ac */ /* 0x000ee20008000a00 */
[----:B------:R-:W3:Y:S01]  /*4320*/  LDCU UR15, c[0x0][0xb0c] ;  /* 0x00016180ff0f77ac */ /* 0x000ee20008000800 */
[----:B--2---:R-:W-:Y:S01]  /*4330*/  UISETP.NE.U32.AND UP0, UPT, UR4, URZ, UPT ;  /* 0x000000ff0400728c */ /* 0x004fe2000bf05070 */
[----:B------:R-:W2:Y:S01]  /*4340*/  LDCU UR54, c[0x0][0xb20] ;  /* 0x00016400ff3677ac */ /* 0x000ea20008000800 */
[----:B------:R-:W2:Y:S01]  /*4350*/  LDCU UR4, c[0x0][0xb30] ;  /* 0x00016600ff0477ac */ /* 0x000ea20008000800 */
[----:B------:R-:W-:Y:S01]  /*4360*/  UMOV UR21, 0x400 ;  /* 0x0000040000157882 */ /* 0x000fe20000000000 */
[----:B----4-:R-:W-:-:S02]  /*4370*/  UIMAD.WIDE.U32 UR52, UR40, UR44, URZ ;  /* 0x0000002c283472a5 */ /* 0x010fc4000f8e00ff */
[----:B---3--:R-:W-:Y:S02]  /*4380*/  UIMAD.WIDE.U32 UR6, UR37, UR47, URZ ;  /* 0x0000002f250672a5 */ /* 0x008fe4000f8e00ff */
[----:B------:R-:W-:Y:S02]  /*4390*/  ULEA UR21, UR8, UR21, 0x18 ;  /* 0x0000001508157291 */ /* 0x000fe4000f8ec0ff */
[----:B------:R-:W-:Y:S02]  /*43a0*/  UISETP.NE.U32.AND UP6, UPT, UR38, URZ, UPT ;  /* 0x000000ff2600728c */ /* 0x000fe4000bfc5070 */
[----:B------:R-:W-:Y:S02]  /*43b0*/  UIADD3 UR43, UPT, UPT, UR21, 0x98, URZ ;  /* 0x00000098152b7890 */ /* 0x000fe4000fffe0ff */
[----:B------:R-:W-:Y:S02]  /*43c0*/  UIADD3 UR33, UPT, UPT, UR21, 0x80, URZ ;  /* 0x0000008015217890 */ /* 0x000fe4000fffe0ff */
[----:B------:R-:W-:-:S02]  /*43d0*/  UIADD3 UR25, UPT, UPT, UR21, 0x88, URZ ;  /* 0x0000008815197890 */ /* 0x000fc4000fffe0ff */
[----:B------:R-:W-:Y:S02]  /*43e0*/  UIADD3 UR17, UPT, UPT, UR21, 0x90, URZ ;  /* 0x0000009015117890 */ /* 0x000fe4000fffe0ff */
[----:B------:R-:W-:Y:S02]  /*43f0*/  UISETP.NE.AND.EX UP5, UPT, UR5, URZ, UPT, UP0 ;  /* 0x000000ff0500728c */ /* 0x000fe4000bfa5300 */
[----:B------:R-:W-:Y:S01]  /*4400*/  UISETP.NE.AND UP0, UPT, UR42, 0x1, UPT ;  /* 0x000000012a00788c */ /* 0x000fe2000bf05270 */
[----:B------:R-:W-:Y:S01]  /*4410*/  UMOV UR52, UR53 ;  /* 0x0000003500347c82 */ /* 0x000fe20008000000 */
[----:B------:R-:W-:Y:S01]  /*4420*/  UMOV UR51, UR7 ;  /* 0x0000000700337c82 */ /* 0x000fe20008000000 */
[----:B------:R-:W-:Y:S02]  /*4430*/  USEL UR41, URZ, 0x1, UP4 ;  /* 0x00000001ff297887 */ /* 0x000fe4000a000000 */
[----:B------:R-:W-:Y:S02]  /*4440*/  UISETP.NE.AND UP0, UPT, UR15, 0x1, UPT ;  /* 0x000000010f00788c */ /* 0x000fe4000bf05270 */
[----:B------:R-:W-:-:S02]  /*4450*/  UPLOP3.LUT UP4, UPT, UPT, UPT, UPT, 0x40, 0x4 ;  /* 0x000000000004789c */ /* 0x000fc40003f8e870 */
[----:B------:R-:W-:Y:S01]  /*4460*/  UISETP.GE.AND UP2, UPT, UR42, 0x1, UPT ;  /* 0x000000012a00788c */ /* 0x000fe2000bf46270 */
[----:B------:R-:W3:Y:S01]  /*4470*/  LDCU.64 UR22, c[0x0][0xb28] ;  /* 0x00016500ff1677ac */ /* 0x000ee20008000a00 */
[----:B------:R-:W-:Y:S02]  /*4480*/  UISETP.NE.AND.EX UP6, UPT, UR39, URZ, UPT, UP6 ;  /* 0x000000ff2700728c */ /* 0x000fe4000bfc5360 */
[----:B------:R-:W-:Y:S02]  /*4490*/  UPRMT UR43, UR8, 0x654, UR43 ;  /* 0x00000654082b7896 */ /* 0x000fe4000800002b */
[----:B------:R-:W-:Y:S02]  /*44a0*/  UPRMT UR50, UR8, 0x654, UR33 ;  /* 0x0000065408327896 */ /* 0x000fe40008000021 */
[----:B------:R-:W-:Y:S02]  /*44b0*/  UPRMT UR49, UR8, 0x654, UR25 ;  /* 0x0000065408317896 */ /* 0x000fe40008000019 */
[----:B------:R-:W-:-:S02]  /*44c0*/  UPRMT UR48, UR8, 0x654, UR17 ;  /* 0x0000065408307896 */ /* 0x000fc40008000011 */
[----:B------:R-:W-:Y:S02]  /*44d0*/  USHF.R.U32.HI UR52, URZ, UR45, UR52 ;  /* 0x0000002dff347299 */ /* 0x000fe40008011634 */
[----:B--2---:R-:W-:Y:S02]  /*44e0*/  USHF.R.U32.HI UR51, URZ, UR54, UR51 ;  /* 0x00000036ff337299 */ /* 0x004fe40008011633 */
[----:B------:R-:W-:Y:S02]  /*44f0*/  UISETP.NE.AND UP0, UPT, UR46, 0x1, UPT ;  /* 0x000000012e00788c */ /* 0x000fe4000bf05270 */
[----:B-1----:R-:W-:-:S11]  /*4500*/  UISETP.NE.AND UP3, UPT, UR4, 0x1, UPT ;  /* 0x000000010400788c */ /* 0x002fd6000bf65270 */
.L_x_90:
[C---:B------:R-:W-:Y:S02]  /*4510*/  LEA R8, R10.reuse, UR21, 0x3 ;  /* 0x000000150a087c11 */ /* 0x040fe4000f8e18ff */
[----:B------:R-:W-:Y:S02]  /*4520*/  SHF.L.U32 R0, R9, 0x1f, RZ ;  /* 0x0000001f09007819 */ /* 0x000fe400000006ff */
[----:B------:R-:W-:Y:S02]  /*4530*/  LEA R4, R10, UR21, 0x4 ;  /* 0x000000150a047c11 */ /* 0x000fe4000f8e20ff */
[----:B-1----:R-:W1:Y:S02]  /*4540*/  SYNCS.PHASECHK.TRANS64.TRYWAIT P0, [R8+URZ+0xd0], R0 ;  /* 0x0000d000080075a7 */ /* 0x002e6400080011ff */
[----:B-1----:R-:W-:Y:S05]  /*4550*/  @!P0 BRA `(.L_x_80) ;  /* 0x0000004c00388947 */ /* 0x002fea0003800000 */
.L_x_178:
[----:B------:R-:W2:Y:S01]  /*4560*/  LDS.128 R4, [R4+0x160] ;  /* 0x0001600004047984 */ /* 0x000ea20000000c00 */
[----:B------:R-:W-:Y:S01]  /*4570*/  UISETP.GE.AND UP0, UPT, UR42, 0x1, UPT ;  /* 0x000000012a00788c */ /* 0x000fe2000bf06270 */
[----:B------:R-:W-:Y:S01]  /*4580*/  @!PT LDS RZ, [RZ] ;  /* 0x00000000fffff984 */ /* 0x000fe20000000800 */
[----:B------:R-:W-:Y:S01]  /*4590*/  @!PT LDS RZ, [RZ] ;  /* 0x00000000fffff984 */ /* 0x000fe20000000800 */
[----:B------:R-:W-:Y:S01]  /*45a0*/  @!PT LDS RZ, [RZ] ;  /* 0x00000000fffff984 */ /* 0x000fe20000000800 */
[----:B------:R-:W-:Y:S01]  /*45b0*/  @!PT LDS RZ, [RZ] ;  /* 0x00000000fffff984 */ /* 0x000fe20000000800 */
[----:B------:R4:W-:Y:S06]  /*45c0*/  MEMBAR.ALL.CTA ;  /* 0x0000000000007992 */ /* 0x0009ec0000008000 */
[----:B----4-:R-:W4:Y:S01]  /*45d0*/  FENCE.VIEW.ASYNC.S ;  /* 0x00000000000073c6 */ /* 0x010f220000000000 */
[----:B--2---:R-:W-:Y:S11]  /*45e0*/  LOP3.LUT P0, RZ, R6, 0x1, RZ, 0xc0, !PT ;  /* 0x0000000106ff7812 */ /* 0x004ff6000780c0ff */
[----:B------:R-:W-:Y:S02]  /*45f0*/  @!UPT UIADD3 URZ, UPT, UPT, URZ, URZ, URZ ;  /* 0x000000fffffff290 */ /* 0x000fe4000fffe0ff */
[----:B----4-:R-:W-:Y:S01]  /*4600*/  VOTEU.ANY UP2, P0 ;  /* 0x0000000000ff7886 */ /* 0x010fe20000040100 */
[----:B------:R-:W-:Y:S11]  /*4610*/  PLOP3.LUT P0, PT, PT, PT, UP2, 0x80, 0x8 ;  /* 0x000000000008781c */ /* 0x000ff60003f0f028 */
[----:B------:R-:W-:Y:S02]  /*4620*/  @!UPT UIADD3 URZ, UPT, UPT, URZ, URZ, URZ ;  /* 0x000000fffffff290 */ /* 0x000fe4000fffe0ff */
[----:B-1----:R-:W-:Y:S02]  /*4630*/  @P0 SHF.R.U32.HI R0, RZ, 0x10, R5 ;  /* 0x00000010ff000819 */ /* 0x002fe40000011605 */
[----:B------:R-:W-:Y:S02]  /*4640*/  @P0 MOV R2, R4 ;  /* 0x0000000400020202 */ /* 0x000fe40000000f00 */
[----:B------:R-:W-:Y:S01]  /*4650*/  @P0 R2UR UR4, R0 ;  /* 0x00000000000402ca */ /* 0x000fe200000e0000 */
[----:B------:R-:W-:Y:S01]  /*4660*/  VIADD R0, R8, 0xe0 ;  /* 0x000000e008007836 */ /* 0x000fe20000000000 */
[----:B------:R-:W-:Y:S02]  /*4670*/  @P0 LOP3.LUT R4, R5, 0xffff, RZ, 0xc0, !PT ;  /* 0x0000ffff05040812 */ /* 0x000fe400078ec0ff */
[----:B------:R-:W-:Y:S02]  /*4680*/  @P0 R2UR UR6, R2 ;  /* 0x00000000020602ca */ /* 0x000fe400000e0000 */
[----:B------:R-:W-:Y:S02]  /*4690*/  PRMT R0, RZ, 0x654, R0 ;  /* 0x00000654ff007816 */ /* 0x000fe40000000000 */
[----:B------:R-:W-:Y:S02]  /*46a0*/  @P0 R2UR UR5, R4 ;  /* 0x00000000040502ca */ /* 0x000fe400000e0000 */
[----:B------:R1:W-:Y:S03]  /*46b0*/  SYNCS.ARRIVE.TRANS64.RED.A1T0 RZ, [R0+URZ], RZ ;  /* 0x000000ff00ff79a7 */ /* 0x0003e600081004ff */
[----:B------:R-:W-:Y:S04]  /*46c0*/  @UP2 UMOV UR29, UR4 ;  /* 0x00000004001d2c82 */ /* 0x000fe80008000000 */
[----:B------:R-:W-:Y:S04]  /*46d0*/  @UP2 UMOV UR14, UR6 ;  /* 0x00000006000e2c82 */ /* 0x000fe80008000000 */
[----:B------:R-:W-:Y:S01]  /*46e0*/  @UP2 UMOV UR13, UR5 ;  /* 0x00000005000d2c82 */ /* 0x000fe20008000000 */
[----:B------:R-:W-:Y:S05]  /*46f0*/  BRA.U !UP0, `(.L_x_81) ;  /* 0x0000000108c07547 */ /* 0x000fea000b800000 */
[----:B------:R-:W-:Y:S02]  /*4700*/  UIMAD.WIDE.U32 UR18, UR13, UR47, URZ ;  /* 0x0000002f0d1272a5 */ /* 0x000fe4000f8e00ff */
[----:B------:R-:W-:Y:S02]  /*4710*/  UP2UR UR16, UPR, URZ, 0x4 ;  /* 0x00000004ff107883 */ /* 0x000fe40008000000 */
[----:B------:R-:W-:Y:S02]  /*4720*/  UISETP.NE.AND UP2, UPT, UR46, 0x1, UPT ;  /* 0x000000012e00788c */ /* 0x000fe4000bf45270 */
[----:B------:R-:W-:Y:S02]  /*4730*/  UIMAD.WIDE.U32 UR26, UR14, UR44, URZ ;  /* 0x0000002c0e1a72a5 */ /* 0x000fe4000f8e00ff */
[----:B------:R-:W-:Y:S02]  /*4740*/  USEL UR4, UR37, UR51, !UP2 ;  /* 0x0000003325047287 */ /* 0x000fe4000d000000 */
[----:B------:R-:W-:Y:S02]  /*4750*/  UISETP.NE.AND UP0, UPT, UR15, 0x1, UPT ;  /* 0x000000010f00788c */ /* 0x000fe4000bf05270 */
[----:B------:R-:W-:Y:S02]  /*4760*/  UP2UR UR20, UPR, URZ, 0x2 ;  /* 0x00000002ff147883 */ /* 0x000fe40008000000 */
[----:B------:R-:W-:Y:S02]  /*4770*/  UISETP.NE.AND UP1, UPT, UR42, 0x1, UPT ;  /* 0x000000012a00788c */ /* 0x000fe4000bf25270 */
[----:B---3--:R-:W-:Y:S02]  /*4780*/  UIMAD.WIDE.U32 UR8, UR4, UR22, URZ ;  /* 0x00000016040872a5 */ /* 0x008fe4000f8e00ff */
[----:B------:R-:W-:Y:S01]  /*4790*/  USEL UR7, UR40, UR52, !UP0 ;  /* 0x0000003428077287 */ /* 0x000fe2000c000000 */
[----:B------:R-:W-:Y:S02]  /*47a0*/  UMOV UR5, UR19 ;  /* 0x0000001300057c82 */ /* 0x000fe40008000000 */
[----:B------:R-:W-:Y:S02]  /*47b0*/  USHF.R.U32.HI UR6, URZ, UR54, UR5 ;  /* 0x00000036ff067299 */ /* 0x000fe40008011605 */
[----:B------:R-:W-:Y:S02]  /*47c0*/  UIMAD.WIDE.U32 UR10, UR7, UR22, URZ ;  /* 0x00000016070a72a5 */ /* 0x000fe4000f8e00ff */
[----:B------:R-:W-:Y:S02]  /*47d0*/  USEL UR6, UR13, UR6, !UP2 ;  /* 0x000000060d067287 */ /* 0x000fe4000d000000 */
[----:B------:R-:W-:Y:S01]  /*47e0*/  UISETP.NE.AND UP2, UPT, UR16, URZ, UPT ;  /* 0x000000ff1000728c */ /* 0x000fe2000bf45270 */
[----:B------:R-:W-:Y:S02]  /*47f0*/  UMOV UR5, UR27 ;  /* 0x0000001b00057c82 */ /* 0x000fe40008000000 */
[----:B------:R-:W-:Y:S03]  /*4800*/  USHF.R.U32.HI UR12, URZ, UR45, UR5 ;  /* 0x0000002dff0c7299 */ /* 0x000fe60008011605 */
[----:B------:R-:W-:Y:S02]  /*4810*/  UMOV UR5, UR9 ;  /* 0x0000000900057c82 */ /* 0x000fe40008000000 */
[----:B------:R-:W-:Y:S03]  /*4820*/  @UP1 USHF.R.U32.HI UR4, URZ, UR23, UR5 ;  /* 0x00000017ff041299 */ /* 0x000fe60008011605 */
[----:B------:R-:W-:Y:S01]  /*4830*/  UMOV UR5, UR11 ;  /* 0x0000000b00057c82 */ /* 0x000fe20008000000 */
[----:B------:R-:W-:Y:S02]  /*4840*/  UIMAD UR4, UR42, UR4, URZ ;  /* 0x000000042a0472a4 */ /* 0x000fe4000f8e02ff */
[----:B------:R-:W-:Y:S02]  /*4850*/  @UP1 USHF.R.U32.HI UR7, URZ, UR23, UR5 ;  /* 0x00000017ff071299 */ /* 0x000fe40008011605 */
[----:B------:R-:W-:Y:S02]  /*4860*/  USEL UR5, UR14, UR12, !UP0 ;  /* 0x0000000c0e057287 */ /* 0x000fe4000c000000 */
[----:B------:R-:W-:Y:S02]  /*4870*/  UIMAD.WIDE.U32 UR10, UR6, UR22, URZ ;  /* 0x00000016060a72a5 */ /* 0x000fe4000f8e00ff */
[----:B------:R-:W-:Y:S02]  /*4880*/  UIMAD UR8, UR42, UR7, URZ ;  /* 0x000000072a0872a4 */ /* 0x000fe4000f8e02ff */
[----:B------:R-:W-:Y:S03]  /*4890*/  UISETP.GE.AND UP0, UPT, UR6, UR4, UPT ;  /* 0x000000040600728c */ /* 0x000fe6000bf06270 */
[----:B------:R-:W-:Y:S01]  /*48a0*/  UMOV UR4, UR11 ;  /* 0x0000000b00047c82 */ /* 0x000fe20008000000 */
[----:B------:R-:W-:Y:S02]  /*48b0*/  UISETP.GE.OR UP0, UPT, UR5, UR8, UP0 ;  /* 0x000000080500728c */ /* 0x000fe40008706670 */
[----:B------:R-:W-:Y:S02]  /*48c0*/  USHF.R.U32.HI UR4, URZ, UR23, UR4 ;  /* 0x00000017ff047299 */ /* 0x000fe40008011604 */
[----:B------:R-:W-:Y:S02]  /*48d0*/  UIMAD.WIDE.U32 UR8, UR5, UR22, URZ ;  /* 0x00000016050872a5 */ /* 0x000fe4000f8e00ff */
[----:B------:R-:W-:Y:S04]  /*48e0*/  USEL UR10, UR6, UR4, !UP1 ;  /* 0x00000004060a7287 */ /* 0x000fe8000c800000 */
[----:B------:R-:W-:Y:S01]  /*48f0*/  UIADD3 UR11, UPT, UPT, -UR10, URZ, URZ ;  /* 0x000000ff0a0b7290 */ /* 0x000fe2000fffe1ff */
[----:B------:R-:W-:Y:S02]  /*4900*/  @!UP0 UMOV UR4, UR9 ;  /* 0x0000000900048c82 */ /* 0x000fe40008000000 */
[----:B------:R-:W-:Y:S02]  /*4910*/  @!UP0 USHF.R.U32.HI UR4, URZ, UR23, UR4 ;  /* 0x00000017ff048299 */ /* 0x000fe40008011604 */
[----:B------:R-:W-:Y:S02]  /*4920*/  UIMAD UR8, UR42, UR11, UR6 ;  /* 0x0000000b2a0872a4 */ /* 0x000fe4000f8e0206 */
[----:B------:R-:W-:Y:S02]  /*4930*/  @!UP0 USEL UR4, UR5, UR4, !UP1 ;  /* 0x0000000405048287 */ /* 0x000fe4000c800000 */
[----:B------:R-:W-:Y:S02]  /*4940*/  UISETP.NE.AND UP1, UPT, UR20, URZ, UPT ;  /* 0x000000ff1400728c */ /* 0x000fe4000bf25270 */
[----:B------:R-:W-:Y:S02]  /*4950*/  @!UP0 UIMAD UR8, UR7, UR8, UR4 ;  /* 0x00000008070882a4 */ /* 0x000fe4000f8e0204 */
[----:B------:R-:W-:Y:S02]  /*4960*/  @!UP0 UIADD3 UR9, UPT, UPT, UR10, -UR4, URZ ;  /* 0x800000040a098290 */ /* 0x000fe4000fffe0ff */
[----:B------:R-:W-:Y:S02]  /*4970*/  UIADD3 UR4, UPT, UPT, -UR5, URZ, URZ ;  /* 0x000000ff05047290 */ /* 0x000fe4000fffe1ff */
[----:B------:R-:W-:Y:S02]  /*4980*/  UIADD3 UR7, UPT, UPT, -UR6, URZ, URZ ;  /* 0x000000ff06077290 */ /* 0x000fe4000fffe1ff */
[----:B------:R-:W-:Y:S02]  /*4990*/  @!UP0 UIMAD UR6, UR9, UR42, UR5 ;  /* 0x0000002a090682a4 */ /* 0x000fe4000f8e0205 */
[----:B------:R-:W-:Y:S02]  /*49a0*/  UIMAD UR14, UR15, UR4, UR14 ;  /* 0x000000040f0e72a4 */ /* 0x000fe4000f8e020e */
[----:B------:R-:W-:Y:S01]  /*49b0*/  UIMAD UR13, UR46, UR7, UR13 ;  /* 0x000000072e0d72a4 */ /* 0x000fe2000f8e020d */
[----:B------:R-:W-:Y:S02]  /*49c0*/  @!UP0 UMOV UR5, UR8 ;  /* 0x0000000800058c82 */ /* 0x000fe40008000000 */
[----:B------:R-:W-:Y:S02]  /*49d0*/  UIMAD UR14, UR5, UR15, UR14 ;  /* 0x0000000f050e72a4 */ /* 0x000fe4000f8e020e */
[----:B------:R-:W-:Y:S11]  /*49e0*/  UIMAD UR13, UR6, UR46, UR13 ;  /* 0x0000002e060d72a4 */ /* 0x000ff6000f8e020d */
[----:B------:R-:W-:Y:S01]  /*49f0*/  @!UPT UIADD3 URZ, UPT, UPT, URZ, URZ, URZ ;  /* 0x000000fffffff290 */ /* 0x000fe2000fffe0ff */
.L_x_81:
[----:B------:R-:W2:Y:S01]  /*4a00*/  @!UP3 LDCU.128 UR8, c[0x0][0xb10] ;  /* 0x00016200ff08b7ac */ /* 0x000ea20008000c00 */
[----:B------:R-:W-:Y:S02]  /*4a10*/  ISETP.NE.U32.AND P0, PT, RZ, UR38, PT ;  /* 0x00000026ff007c0c */ /* 0x000fe4000bf05070 */
[----:B------:R-:W-:Y:S02]  /*4a20*/  SHF.L.U32 R4, R11, 0x1f, RZ ;  /* 0x0000001f0b047819 */ /* 0x000fe400000006ff */
[----:B------:R-:W-:Y:S01]  /*4a30*/  ISETP.NE.AND.EX P0, PT, RZ, UR39, PT, P0 ;  /* 0x00000027ff007c0c */ /* 0x000fe2000bf05300 */
[----:B------:R-:W4:Y:S01]  /*4a40*/  @!UP3 LDCU UR5, c[0x0][0xb0c] ;  /* 0x00016180ff05b7ac */ /* 0x000f220008000800 */
[----:B------:R-:W-:Y:S02]  /*4a50*/  USHF.L.U32 UR35, UR30, 0x6, URZ ;  /* 0x000000061e237899 */ /* 0x000fe400080006ff */
[----:B------:R-:W-:Y:S02]  /*4a60*/  USHF.L.U32 UR34, UR31, 0x7, URZ ;  /* 0x000000071f227899 */ /* 0x000fe400080006ff */
[----:B--2---:R-:W-:Y:S07]  /*4a70*/  UIMAD.WIDE.U32 UR6, UR14, UR8, URZ ;  /* 0x000000080e0672a5 */ /* 0x004fee000f8e00ff */
[----:B------:R-:W-:Y:S01]  /*4a80*/  @!UP3 UMOV UR4, UR7 ;  /* 0x000000070004bc82 */ /* 0x000fe20008000000 */
[----:B----4-:R-:W-:Y:S02]  /*4a90*/  @!UP3 UISETP.NE.AND UP0, UPT, UR5, 0x1, UPT ;  /* 0x000000010500b88c */ /* 0x010fe4000bf05270 */
[----:B------:R-:W-:Y:S02]  /*4aa0*/  @!UP3 USHF.R.U32.HI UR4, URZ, UR9, UR4 ;  /* 0x00000009ff04b299 */ /* 0x000fe40008011604 */
[----:B------:R-:W-:Y:S02]  /*4ab0*/  UIMAD.WIDE.U32 UR6, UR13, UR11, URZ ;  /* 0x0000000b0d0672a5 */ /* 0x000fe4000f8e00ff */
[----:B------:R-:W-:Y:S02]  /*4ac0*/  @!UP3 USEL UR8, UR14, UR4, !UP0 ;  /* 0x000000040e08b287 */ /* 0x000fe4000c000000 */
[----:B------:R-:W-:Y:S03]  /*4ad0*/  @!UP3 UISETP.NE.AND UP0, UPT, UR10, 0x1, UPT ;  /* 0x000000010a00b88c */ /* 0x000fe6000bf05270 */
[----:B------:R-:W-:Y:S02]  /*4ae0*/  @!UP3 UMOV UR6, UR7 ;  /* 0x000000070006bc82 */ /* 0x000fe40008000000 */
[----:B------:R-:W2:Y:S02]  /*4af0*/  @!UP3 LDCU UR4, c[0x0][0xb20] ;  /* 0x00016400ff04b7ac */ /* 0x000ea40008000800 */
[----:B--2---:R-:W-:Y:S04]  /*4b00*/  @!UP3 USHF.R.U32.HI UR6, URZ, UR4, UR6 ;  /* 0x00000004ff06b299 */ /* 0x004fe80008011606 */
[----:B------:R-:W-:Y:S04]  /*4b10*/  @!UP3 USEL UR6, UR13, UR6, !UP0 ;  /* 0x000000060d06b287 */ /* 0x000fe8000c000000 */
[----:B------:R-:W-:Y:S02]  /*4b20*/  @!UP3 UIADD3 UR4, UPT, UPT, -UR8, UR6, URZ ;  /* 0x000000060804b290 */ /* 0x000fe4000fffe1ff */
[----:B------:R-:W-:Y:S02]  /*4b30*/  @!UP3 UIADD3 UR6, UPT, UPT, UR8, -UR6, URZ ;  /* 0x800000060806b290 */ /* 0x000fe4000fffe0ff */
[----:B------:R-:W-:Y:S02]  /*4b40*/  @!UP3 UIMAD UR14, UR4, UR5, UR14 ;  /* 0x00000005040eb2a4 */ /* 0x000fe4000f8e020e */
[----:B------:R-:W-:Y:S01]  /*4b50*/  @!UP3 UIMAD UR13, UR6, UR10, UR13 ;  /* 0x0000000a060db2a4 */ /* 0x000fe2000f8e020d */
[----:B------:R-:W-:Y:S11]  /*4b60*/  BRA.U UP4, `(.L_x_82) ;  /* 0x0000000104107547 */ /* 0x000ff6000b800000 */
[----:B------:R-:W-:Y:S04]  /*4b70*/  MOV R2, UR41 ;  /* 0x0000002900027c02 */ /* 0x000fe80008000f00 */
[----:B------:R-:W-:Y:S04]  /*4b80*/  SHF.L.U32 R2, R2, 0x1f, RZ ;  /* 0x0000001f02027819 */ /* 0x000fe800000006ff */
[----:B------:R-:W2:Y:S02]  /*4b90*/  SYNCS.PHASECHK.TRANS64.TRYWAIT P1, [UR21+0xc8], R2 ;  /* 0x0000c802ff0075a7 */ /* 0x000ea40008021115 */
[----:B--2---:R-:W-:Y:S05]  /*4ba0*/  @!P1 BRA `(.L_x_83) ;  /* 0x0000004400b89947 */ /* 0x004fea0003800000 */
.L_x_82:
[----:B------:R-:W-:Y:S05]  /*4bb0*/  BRA.U !UP6, `(.L_x_84) ;  /* 0x000000010e387547 */ /* 0x000fea000b800000 */
[----:B------:R-:W-:Y:S01]  /*4bc0*/  UPLOP3.LUT UP1, UPT, UPT, UPT, UP5, 0x80, 0x8 ;  /* 0x000000000008789c */ /* 0x000fe20003f2f050 */
[----:B-1----:R-:W-:Y:S01]  /*4bd0*/  HFMA2 R0, -RZ, RZ, 0, 5.9604644775390625e-08 ;  /* 0x00000001ff007431 */ /* 0x002fe200000001ff */
[----:B------:R-:W1:Y:S01]  /*4be0*/  LDCU.64 UR8, c[0x0][0x358] ;  /* 0x00006b00ff0877ac */ /* 0x000e620008000a00 */
[----:B------:R-:W-:Y:S03]  /*4bf0*/  IMAD.MOV.U32 R45, RZ, RZ, 0x1 ;  /* 0x00000001ff2d7424 */ /* 0x000fe600078e00ff */
[----:B------:R-:W-:Y:S05]  /*4c00*/  PLOP3.LUT P1, PT, PT, PT, UP1, 0x80, 0x8 ;  /* 0x000000000008781c */ /* 0x000fea0003f2f018 */
[----:B------:R-:W2:Y:S01]  /*4c10*/  @UP1 LDCU.64 UR4, c[0x0][0x888] ;  /* 0x00011100ff0417ac */ /* 0x000ea20008000a00 */
[----:B------:R-:W-:Y:S07]  /*4c20*/  @UP1 UIMAD UR6, UR36, UR38, URZ ;  /* 0x00000026240612a4 */ /* 0x000fee000f8e02ff */
[----:B------:R-:W-:Y:S01]  /*4c30*/  @!P1 PRMT R45, R0, 0x7610, R45 ;  /* 0x00007610002d9816 */ /* 0x000fe2000000002d */
[----:B--2---:R-:W-:Y:S06]  /*4c40*/  @UP1 UIMAD.WIDE UR4, UR6, 0x4, UR4 ;  /* 0x00000004060418a5 */ /* 0x004fec000f8e0204 */
[----:B------:R-:W-:Y:S01]  /*4c50*/  IMAD.U32 R6, RZ, RZ, UR4 ;  /* 0x00000004ff067e24 */ /* 0x000fe2000f8e00ff */
[----:B------:R-:W-:Y:S04]  /*4c60*/  MOV R7, UR5 ;  /* 0x0000000500077c02 */ /* 0x000fe80008000f00 */
[----:B------:R-:W2:Y:S01]  /*4c70*/  @!UP1 LDCU UR4, c[0x0][0x880] ;  /* 0x00011000ff0497ac */ /* 0x000ea20008000800 */
[----:B-1---5:R4:W5:Y:S02]  /*4c80*/  @P1 LDG.E R27, desc[UR8][R6.64] ;  /* 0x00000008061b1981 */ /* 0x022964000c1e1900 */
[----:B--2-4-:R-:W-:Y:S07]  /*4c90*/  @!P1 IMAD.U32 R27, RZ, RZ, UR4 ;  /* 0x00000004ff1b9e24 */ /* 0x014fee000f8e00ff */
.L_x_84:
[----:B-----5:R-:W-:Y:S01]  /*4ca0*/  @!P0 FSETP.EQ.AND P2, PT, R27, RZ, PT ;  /* 0x000000ff1b00820b */ /* 0x020fe20003f42000 */
[----:B------:R-:W-:Y:S01]  /*4cb0*/  @!UPT UIADD3 URZ, UPT, UPT, URZ, URZ, URZ ;  /* 0x000000fffffff290 */ /* 0x000fe2000fffe0ff */
[----:B------:R-:W-:Y:S11]  /*4cc0*/  @!P0 BRA `(.L_x_85) ;  /* 0x0000000000148947 */ /* 0x000ff60003800000 */
[----:B------:R-:W-:Y:S02]  /*4cd0*/  LOP3.LUT P0, RZ, R45, 0xff, RZ, 0xc0, !PT ;  /* 0x000000ff2dff7812 */ /* 0x000fe4000780c0ff */
[----:B------:R-:W-:Y:S04]  /*4ce0*/  PLOP3.LUT P2, PT, PT, PT, UP1, 0x80, 0x8 ;  /* 0x000000000008781c */ /* 0x000fe80003f4f018 */
[----:B------:R-:W-:Y:S07]  /*4cf0*/  PLOP3.LUT P2, PT, P2, PT, PT, 0x8, 0x80 ;  /* 0x000000000080781c */ /* 0x000fee000174e170 */
[----:B------:R-:W-:Y:S11]  /*4d00*/  @P0 FSETP.EQ.AND P2, PT, R27, RZ, PT ;  /* 0x000000ff1b00020b */ /* 0x000ff60003f42000 */
[----:B------:R-:W-:Y:S02]  /*4d10*/  @!UPT UIADD3 URZ, UPT, UPT, URZ, URZ, URZ ;  /* 0x000000fffffff290 */ /* 0x000fe4000fffe0ff */
.L_x_85:
[----:B------:R-:W2:Y:S01]  /*4d20*/  SYNCS.PHASECHK.TRANS64.TRYWAIT P0, [UR21+0xa0], R4 ;  /* 0x0000a004ff0075a7 */ /* 0x000ea20008001115 */
[----:B------:R-:W-:Y:S04]  /*4d30*/  ELECT P1, URZ, PT ;  /* 0x0000000000ff782f */ /* 0x000fe80003820000 */
[----:B------:R-:W-:Y:S01]  /*4d40*/  PLOP3.LUT P1, PT, P2, P1, PT, 0xf2, 0x2f ;  /* 0x00000000002f781c */ /* 0x000fe20001723e72 */
[----:B------:R-:W-:Y:S01]  /*4d50*/  @!UPT UIADD3 URZ, UPT, UPT, URZ, URZ, URZ ;  /* 0x000000fffffff290 */ /* 0x000fe2000fffe0ff */
[----:B--2---:R-:W-:Y:S11]  /*4d60*/  @!P0 BRA `(.L_x_86) ;  /* 0x0000004400608947 */ /* 0x004ff60003800000 */
.L_x_181:
[----:B-1----:R-:W-:Y:S01]  /*4d70*/  @!P1 IADD3 R2, P0, PT, R12, 0x580, RZ ;  /* 0x000005800c029810 */ /* 0x002fe20007f1e0ff */
[----:B------:R-:W-:Y:S01]  /*4d80*/  VOTEU.ALL UP0, P1 ;  /* 0x0000000000ff7886 */ /* 0x000fe20000800000 */
[----:B------:R-:W-:Y:S01]  /*4d90*/  UMOV UR6, 0x0 ;  /* 0x0000000000067882 */ /* 0x000fe20000000000 */
[----:B------:R-:W-:Y:S01]  /*4da0*/  UMOV UR7, 0x10000000 ;  /* 0x1000000000077882 */ /* 0x000fe20000000000 */
[----:B------:R-:W-:Y:S01]  /*4db0*/  @!P1 R2UR UR5, R2 ;  /* 0x00000000020592ca */ /* 0x000fe200000e0000 */
[----:B------:R-:W-:Y:S01]  /*4dc0*/  @!P1 IMAD.X R0, RZ, RZ, R13, P0 ;  /* 0x000000ffff009224 */ /* 0x000fe200000e060d */
[----:B------:R-:W-:Y:S01]  /*4dd0*/  @!UP0 UIADD3 UR32, UPT, UPT, UR21, 0x200, URZ ;  /* 0x0000020015208890 */ /* 0x000fe2000fffe0ff */
[----:B------:R-:W-:Y:S03]  /*4de0*/  VOTEU.ALL UP0, P1 ;  /* 0x0000000000ff7886 */ /* 0x000fe60000800000 */
[----:B------:R-:W-:Y:S01]  /*4df0*/  @!P1 R2UR UR4, R0 ;  /* 0x00000000000492ca */ /* 0x000fe200000e0000 */
[----:B------:R-:W-:Y:S06]  /*4e00*/  @!P1 IMAD.MOV.U32 R0, RZ, RZ, 0x1000 ;  /* 0x00001000ff009424 */ /* 0x000fec00078e00ff */
[----:B------:R-:W-:Y:S06]  /*4e10*/  IMAD.U32 R6, RZ, RZ, UR5 ;  /* 0x00000005ff067e24 */ /* 0x000fec000f8e00ff */
[----:B------:R-:W-:Y:S01]  /*4e20*/  IMAD.U32 R7, RZ, RZ, UR4 ;  /* 0x00000004ff077e24 */ /* 0x000fe2000f8e00ff */
[----:B------:R-:W-:Y:S04]  /*4e30*/  @!P1 R2UR UR4, R6 ;  /* 0x00000000060492ca */ /* 0x000fe800000e0000 */
[----:B------:R-:W-:Y:S11]  /*4e40*/  @!P1 R2UR UR5, R7 ;  /* 0x00000000070592ca */ /* 0x000ff600000e0000 */
[----:B------:R-:W-:Y:S02]  /*4e50*/  @!UPT UIADD3 URZ, UPT, UPT, URZ, URZ, URZ ;  /* 0x000000fffffff290 */ /* 0x000fe4000fffe0ff */
[----:B------:R1:W-:Y:S01]  /*4e60*/  @!UP0 UTMALDG.3D [UR32], [UR4], desc[UR6] ;  /* 0x00000620040085b4 */ /* 0x0003e20008011000 */
[----:B------:R1:W-:Y:S01]  /*4e70*/  @!P1 SYNCS.ARRIVE.TRANS64.RED.A0TR RZ, [UR21+0x80], R0 ;  /* 0x00008000ffff99a7 */ /* 0x0003e20008300415 */
[----:B------:R-:W-:Y:S01]  /*4e80*/  SYNCS.ARRIVE.TRANS64.RED.A1T0 RZ, [UR50], RZ ;  /* 0x000000ffffff79a7 */ /* 0x000fe20008100432 */
[----:B------:R-:W2:Y:S02]  /*4e90*/  SYNCS.PHASECHK.TRANS64.TRYWAIT P0, [UR21+0xa8], R4 ;  /* 0x0000a804ff0075a7 */ /* 0x000ea40008001115 */
[----:B-12---:R-:W-:Y:S05]  /*4ea0*/  @!P0 BRA `(.L_x_87) ;  /* 0x0000004400288947 */ /* 0x006fea0003800000 */
.L_x_183:
[----:B------:R-:W-:Y:S01]  /*4eb0*/  @!P1 IADD3 R2, P0, PT, R12, 0x580, RZ ;  /* 0x000005800c029810 */ /* 0x000fe20007f1e0ff */
[----:B------:R-:W-:Y:S01]  /*4ec0*/  VOTEU.ALL UP0, P1 ;  /* 0x0000000000ff7886 */ /* 0x000fe20000800000 */
[----:B------:R-:W-:Y:S01]  /*4ed0*/  UMOV UR6, 0x0 ;  /* 0x0000000000067882 */ /* 0x000fe20000000000 */
[----:B------:R-:W-:Y:S01]  /*4ee0*/  UMOV UR7, 0x10000000 ;  /* 0x1000000000077882 */ /* 0x000fe20000000000 */
[----:B------:R-:W-:Y:S01]  /*4ef0*/  @!P1 R2UR UR5, R2 ;  /* 0x00000000020592ca */ /* 0x000fe200000e0000 */
[----:B-1----:R-:W-:Y:S01]  /*4f00*/  @!P1 IMAD.X R0, RZ, RZ, R13, P0 ;  /* 0x000000ffff009224 */ /* 0x002fe200000e060d */
[----:B------:R-:W-:Y:S02]  /*4f10*/  @!UP0 UIADD3 UR26, UPT, UPT, UR34, 0x20, URZ ;  /* 0x00000020221a8890 */ /* 0x000fe4000fffe0ff */
[----:B------:R-:W-:Y:S02]  /*4f20*/  @!UP0 UIADD3 UR24, UPT, UPT, UR21, 0x1200, URZ ;  /* 0x0000120015188890 */ /* 0x000fe4000fffe0ff */
[----:B------:R-:W-:Y:S01]  /*4f30*/  @!P1 R2UR UR4, R0 ;  /* 0x00000000000492ca */ /* 0x000fe200000e0000 */
[----:B------:R-:W-:Y:S01]  /*4f40*/  VOTEU.ALL UP0, P1 ;  /* 0x0000000000ff7886 */ /* 0x000fe20000800000 */
[----:B------:R-:W-:Y:S01]  /*4f50*/  @!P1 IMAD.MOV.U32 R0, RZ, RZ, 0x1000 ;  /* 0x00001000ff009424 */ /* 0x000fe200078e00ff */
[----:B------:R-:W-:Y:S01]  /*4f60*/  UMOV UR27, UR35 ;  /* 0x00000023001b7c82 */ /* 0x000fe20008000000 */
[----:B------:R-:W-:Y:S03]  /*4f70*/  UMOV UR28, UR36 ;  /* 0x00000024001c7c82 */ /* 0x000fe60008000000 */
        /* <DEDUP_REMOVED lines=10> */
.L_x_185:
[----:B------:R-:W-:Y:S01]  /*5020*/  @!P1 IADD3 R2, P0, PT, R12, 0x580, RZ ;  /* 0x000005800c029810 */ /* 0x000fe20007f1e0ff */
[----:B------:R-:W-:Y:S01]  /*5030*/  VOTEU.ALL UP0, P1 ;  /* 0x0000000000ff7886 */ /* 0x000fe20000800000 */
[----:B------:R-:W-:Y:S01]  /*5040*/  UMOV UR6, 0x0 ;  /* 0x0000000000067882 */ /* 0x000fe20000000000 */
[----:B------:R-:W-:Y:S01]  /*5050*/  UMOV UR7, 0x10000000 ;  /* 0x1000000000077882 */ /* 0x000fe20000000000 */
[----:B------:R-:W-:Y:S01]  /*5060*/  @!P1 R2UR UR5, R2 ;  /* 0x00000000020592ca */ /* 0x000fe200000e0000 */
[----:B-1----:R-:W-:Y:S01]  /*5070*/  @!P1 IMAD.X R0, RZ, RZ, R13, P0 ;  /* 0x000000ffff009224 */ /* 0x002fe200000e060d */
[----:B------:R-:W-:Y:S01]  /*5080*/  @!UP0 UIADD3 UR18, UPT, UPT, UR34, 0x40, URZ ;  /* 0x0000004022128890 */ /* 0x000fe2000fffe0ff */
[----:B------:R-:W-:Y:S01]  /*5090*/  VIADD R10, R10, 0x1 ;  /* 0x000000010a0a7836 */ /* 0x000fe20000000000 */
        /* <DEDUP_REMOVED lines=16> */
.L_x_187:
[----:B------:R-:W-:Y:S01]  /*51a0*/  @!P1 IADD3 R2, P0, PT, R12, 0x580, RZ ;  /* 0x000005800c029810 */ /* 0x000fe20007f1e0ff */
[----:B------:R-:W-:Y:S01]  /*51b0*/  VOTEU.ALL UP0, P1 ;  /* 0x0000000000ff7886 */ /* 0x000fe20000800000 */
[----:B------:R-:W-:Y:S01]  /*51c0*/  UMOV UR6, 0x0 ;  /* 0x0000000000067882 */ /* 0x000fe20000000000 */
[----:B------:R-:W-:Y:S01]  /*51d0*/  UMOV UR7, 0x10000000 ;  /* 0x1000000000077882 */ /* 0x000fe20000000000 */
[----:B------:R-:W-:Y:S01]  /*51e0*/  @!P1 R2UR UR5, R2 ;  /* 0x00000000020592ca */ /* 0x000fe200000e0000 */
[----:B-1----:R-:W-:Y:S01]  /*51f0*/  @!P1 IMAD.X R0, RZ, RZ, R13, P0 ;  /* 0x000000ffff009224 */ /* 0x002fe200000e060d */
[----:B------:R-:W-:Y:S01]  /*5200*/  @!UP0 UIADD3 UR10, UPT, UPT, UR34, 0x60, URZ ;  /* 0x00000060220a8890 */ /* 0x000fe2000fffe0ff */
[----:B------:R-:W-:Y:S01]  /*5210*/  R2UR UR18, R47 ;  /* 0x000000002f1272ca */ /* 0x000fe200000e0000 */
[----:B------:R-:W-:Y:S01]  /*5220*/  @!UP0 UIADD3 UR8, UPT, UPT, UR21, 0x3200, URZ ;  /* 0x0000320015088890 */ /* 0x000fe2000fffe0ff */
[----:B------:R-:W-:Y:S01]  /*5230*/  R2UR UR16, R48 ;  /* 0x00000000301072ca */ /* 0x000fe200000e0000 */
[----:B------:R-:W-:Y:S01]  /*5240*/  @!UP0 UIADD3 UR9, UPT, UPT, UR21, 0x98, URZ ;  /* 0x0000009815098890 */ /* 0x000fe2000fffe0ff */
[----:B------:R-:W-:Y:S01]  /*5250*/  @!P1 R2UR UR4, R0 ;  /* 0x00000000000492ca */ /* 0x000fe200000e0000 */
[----:B------:R-:W-:Y:S01]  /*5260*/  VOTEU.ALL UP0, P1 ;  /* 0x0000000000ff7886 */ /* 0x000fe20000800000 */
[----:B------:R-:W-:Y:S01]  /*5270*/  UMOV UR11, UR35 ;  /* 0x00000023000b7c82 */ /* 0x000fe20008000000 */
[----:B------:R-:W-:Y:S01]  /*5280*/  UMOV UR12, UR36 ;  /* 0x00000024000c7c82 */ /* 0x000fe20008000000 */
[C---:B------:R-:W-:Y:S01]  /*5290*/  ISETP.NE.AND P0, PT, R10.reuse, 0x2, PT ;  /* 0x000000020a00780c */ /* 0x040fe20003f05270 */
[----:B------:R-:W-:Y:S01]  /*52a0*/  UMOV UR36, UR29 ;  /* 0x0000001d00247c82 */ /* 0x000fe20008000000 */
[----:B------:R-:W-:Y:S01]  /*52b0*/  IMAD.U32 R4, RZ, RZ, UR5 ;  /* 0x00000005ff047e24 */ /* 0x000fe2000f8e00ff */
[----:B------:R-:W-:Y:S01]  /*52c0*/  LOP3.LUT R11, R11, 0x1, RZ, 0x3c, !PT ;  /* 0x000000010b0b7812 */ /* 0x000fe200078e3cff */
[----:B------:R-:W-:Y:S01]  /*52d0*/  UPLOP3.LUT UP4, UPT, UPT, UPT, UPT, 0x80, 0x8 ;  /* 0x000000000008789c */ /* 0x000fe20003f8f070 */
[----:B------:R-:W-:Y:S01]  /*52e0*/  SEL R0, RZ, 0x1, P0 ;  /* 0x00000001ff007807 */ /* 0x000fe20000000000 */
[----:B------:R-:W-:Y:S01]  /*52f0*/  UIADD3 UR31, UPT, UPT, UR13, UR18, URZ ;  /* 0x000000120d1f7290 */ /* 0x000fe2000fffe0ff */
[----:B------:R-:W-:Y:S01]  /*5300*/  SEL R10, R10, RZ, P0 ;  /* 0x000000ff0a0a7207 */ /* 0x000fe20000000000 */
[----:B------:R-:W-:Y:S01]  /*5310*/  UIADD3 UR30, UPT, UPT, UR14, UR16, URZ ;  /* 0x000000100e1e7290 */ /* 0x000fe2000fffe0ff */
[----:B------:R-:W-:Y:S01]  /*5320*/  IMAD.U32 R5, RZ, RZ, UR4 ;  /* 0x00000004ff057e24 */ /* 0x000fe2000f8e00ff */
[----:B------:R-:W-:Y:S02]  /*5330*/  @!P1 R2UR UR4, R4 ;  /* 0x00000000040492ca */ /* 0x000fe400000e0000 */
[----:B------:R-:W-:Y:S02]  /*5340*/  LOP3.LUT R9, R9, R0, RZ, 0x3c, !PT ;  /* 0x0000000009097212 */ /* 0x000fe400078e3cff */
[----:B------:R-:W-:Y:S11]  /*5350*/  @!P1 R2UR UR5, R5 ;  /* 0x00000000050592ca */ /* 0x000ff600000e0000 */
[----:B------:R-:W-:Y:S02]  /*5360*/  @!UPT UIADD3 URZ, UPT, UPT, URZ, URZ, URZ ;  /* 0x000000fffffff290 */ /* 0x000fe4000fffe0ff */
[----:B------:R1:W-:Y:S01]  /*5370*/  @!UP0 UTMALDG.3D [UR8], [UR4], desc[UR6] ;  /* 0x00000608040085b4 */ /* 0x0003e20008011000 */
[----:B------:R1:W-:Y:S01]  /*5380*/  @!P1 SYNCS.ARRIVE.TRANS64.RED.A0TR RZ, [UR21+0x98], R3 ;  /* 0x00009803ffff99a7 */ /* 0x0003e20008300415 */
[----:B------:R-:W-:Y:S01]  /*5390*/  SYNCS.ARRIVE.TRANS64.RED.A1T0 RZ, [UR43], RZ ;  /* 0x000000ffffff79a7 */ /* 0x000fe2000810042b */
[----:B------:R-:W-:Y:S05]  /*53a0*/  BRA.U UP2, `(.L_x_90) ;  /* 0xfffffff102587547 */ /* 0x000fea000b83ffff */
[----:B------:R-:W-:-:S04]  /*53b0*/  SHF.L.U32 R2, R11, 0x1f, RZ ;  /* 0x0000001f0b027819 */ /* 0x000fc800000006ff */
[----:B------:R-:W2:Y:S02]  /*53c0*/  SYNCS.PHASECHK.TRANS64.TRYWAIT P0, [UR21+0xa0], R2 ;  /* 0x0000a002ff0075a7 */ /* 0x000ea40008001115 */
[----:B--2---:R-:W-:Y:S05]  /*53d0*/  @!P0 BRA `(.L_x_91) ;  /* 0x0000004000248947 */ /* 0x004fea0003800000 */
.L_x_189:
[----:B------:R-:W4:Y:S02]  /*53e0*/  SYNCS.PHASECHK.TRANS64.TRYWAIT P0, [UR21+0xa8], R2 ;  /* 0x0000a802ff0075a7 */ /* 0x000f240008001115 */
[----:B----4-:R-:W-:Y:S05]  /*53f0*/  @!P0 BRA `(.L_x_92) ;  /* 0x0000004000348947 */ /* 0x010fea0003800000 */
.L_x_191:
[----:B------:R-:W4:Y:S02]  /*5400*/  SYNCS.PHASECHK.TRANS64.TRYWAIT P0, [UR21+0xb0], R2 ;  /* 0x0000b002ff0075a7 */ /* 0x000f240008001115 */
[----:B----4-:R-:W-:Y:S05]  /*5410*/  @!P0 BRA `(.L_x_93) ;  /* 0x0000004000448947 */ /* 0x010fea0003800000 */
.L_x_193:
[----:B--2---:R-:W-:-:S07]  /*5420*/  MOV R0, UR21 ;  /* 0x0000001500007c02 */ /* 0x004fce0008000f00 */
.L_x_94:
[----:B--2---:R-:W-:-:S04]  /*5430*/  SHF.L.U32 R2, R11, 0x1f, RZ ;  /* 0x0000001f0b027819 */ /* 0x004fc800000006ff */
[----:B------:R2:W4:Y:S03]  /*5440*/  SYNCS.PHASECHK.TRANS64.TRYWAIT P0, [R0+URZ+0xb8], R2 ;  /* 0x0000b802000075a7 */ /* 0x00052600080011ff */
[----:B----4-:R-:W-:Y:S05]  /*5450*/  @!P0 NANOSLEEP.SYNCS 0x989680 ;  /* 0x009896800000895d */ /* 0x010fea0003900000 */
[----:B------:R-:W4:Y:S02]  /*5460*/  @!P0 SYNCS.PHASECHK.TRANS64 P0, [R0+URZ+0xb8], R2 ;  /* 0x0000b802000085a7 */ /* 0x000f2400080010ff */
[----:B-1-34-:R-:W-:Y:S05]  /*5470*/  @P0 EXIT ;  /* 0x000000000000094d */ /* 0x01afea0003800000 */
[----:B------:R-:W-:Y:S05]  /*5480*/  BRA `(.L_x_94) ;  /* 0xfffffffc00e87947 */ /* 0x000fea000383ffff */
.L_x_79:
[----:B------:R-:W-:-:S06]  /*5490*/  UISETP.GE.AND UP0, UPT, UR18, 0x4, UPT ;  /* 0x000000041200788c */ /* 0x000fcc000bf06270 */
[----:B------:R-:W-:-:S13]  /*54a0*/  PLOP3.LUT P0, PT, PT, PT, UP0, 0x80, 0x8 ;  /* 0x000000000008781c */ /* 0x000fda0003f0f008 */
[----:B-1----:R-:W-:Y:S05]  /*54b0*/  @!P0 EXIT ;  /* 0x000000000000894d */ /* 0x002fea0003800000 */
[----:B------:R-:W1:Y:S08]  /*54c0*/  S2UR UR4, SR_CgaCtaId ;  /* 0x00000000000479c3 */ /* 0x000e700000008800 */
[----:B------:R-:W-:Y:S01]  /*54d0*/  BAR.SYNC.DEFER_BLOCKING 0x6, 0xa0 ;  /* 0x0182800000007b1d */ /* 0x000fe20000010000 */
[C---:B------:R-:W-:Y:S01]  /*54e0*/  IMAD.SHL.U32 R3, R57.reuse, 0x20, RZ ;  /* 0x0000002039037824 */ /* 0x040fe200078e00ff */
[C---:B------:R-:W-:Y:S01]  /*54f0*/  LOP3.LUT P0, RZ, R57.reuse, 0x4, RZ, 0xc0, !PT ;  /* 0x0000000439ff7812 */ /* 0x040fe2000780c0ff */
[C---:B------:R-:W-:Y:S01]  /*5500*/  IMAD.SHL.U32 R2, R57.reuse, 0x10, RZ ;  /* 0x0000001039027824 */ /* 0x040fe200078e00ff */
[----:B------:R-:W-:Y:S01]  /*5510*/  CS2R R52, SRZ ;  /* 0x0000000000347805 */ /* 0x000fe2000001ff00 */
[----:B------:R-:W-:Y:S01]  /*5520*/  IMAD.SHL.U32 R44, R57, 0x4, RZ ;  /* 0x00000004392c7824 */ /* 0x000fe200078e00ff */
[----:B------:R-:W-:-:S02]  /*5530*/  UMOV UR44, 0x400 ;  /* 0x00000400002c7882 */ /* 0x000fc40000000000 */
[----:B------:R-:W2:Y:S01]  /*5540*/  LDC.64 R42, c[0x0][0x8b0] ;  /* 0x00022c00ff2a7b82 */ /* 0x000ea20000000a00 */
[----:B------:R-:W-:Y:S01]  /*5550*/  LOP3.LUT R4, R3, 0xc0, RZ, 0xc0, !PT ;  /* 0x000000c003047812 */ /* 0x000fe200078ec0ff */
[----:B------:R-:W-:Y:S01]  /*5560*/  IMAD.U32 R23, R57, 0x10000, RZ ;  /* 0x0001000039177824 */ /* 0x000fe200078e00ff */
[----:B------:R-:W-:Y:S01]  /*5570*/  LOP3.LUT R2, R2, 0x600, RZ, 0xc0, !PT ;  /* 0x0000060002027812 */ /* 0x000fe200078ec0ff */
[----:B------:R-:W-:Y:S01]  /*5580*/  IMAD.MOV.U32 R56, RZ, RZ, 0x20 ;  /* 0x00000020ff387424 */ /* 0x000fe200078e00ff */
[----:B------:R-:W-:Y:S01]  /*5590*/  LOP3.LUT R44, R4, 0x18, R44, 0xf8, !PT ;  /* 0x00000018042c7812 */ /* 0x000fe200078ef82c */
[----:B------:R-:W-:Y:S01]  /*55a0*/  IMAD.MOV.U32 R55, RZ, RZ, 0x1 ;  /* 0x00000001ff377424 */ /* 0x000fe200078e00ff */
[----:B------:R-:W-:Y:S01]  /*55b0*/  SHF.R.U32.HI R4, RZ, 0x1, R57 ;  /* 0x00000001ff047819 */ /* 0x000fe20000011639 */
[----:B------:R-:W3:Y:S01]  /*55c0*/  LDC.64 R40, c[0x0][0x8a8] ;  /* 0x00022a00ff287b82 */ /* 0x000ee20000000a00 */
[--C-:B------:R-:W-:Y:S01]  /*55d0*/  LOP3.LUT R2, R2, 0x20, R3.reuse, 0xf8, !PT ;  /* 0x0000002002027812 */ /* 0x100fe200078ef803 */
[----:B------:R-:W-:Y:S01]  /*55e0*/  IMAD.MOV.U32 R22, RZ, RZ, RZ ;  /* 0x000000ffff167224 */ /* 0x000fe200078e00ff */
[----:B------:R-:W-:Y:S01]  /*55f0*/  LOP3.LUT R23, R23, 0x600000, RZ, 0xc0, !PT ;  /* 0x0060000017177812 */ /* 0x000fe200078ec0ff */
[----:B------:R-:W-:Y:S01]  /*5600*/  IMAD.MOV.U32 R54, RZ, RZ, RZ ;  /* 0x000000ffff367224 */ /* 0x000fe200078e00ff */
[----:B------:R-:W-:Y:S01]  /*5610*/  LOP3.LUT R44, R44, 0x8, R4, 0x78, !PT ;  /* 0x000000082c2c7812 */ /* 0x000fe200078e7804 */
[----:B------:R-:W4:Y:S01]  /*5620*/  LDCU UR59, c[0x0][0x370] ;  /* 0x00006e00ff3b77ac */ /* 0x000f220008000800 */
[----:B------:R-:W-:-:S02]  /*5630*/  LOP3.LUT R2, R2, 0x100, R3, 0xf8, !PT ;  /* 0x0000010002027812 */ /* 0x000fc400078ef803 */
[----:B------:R-:W-:Y:S01]  /*5640*/  LOP3.LUT R57, R57, 0x60, RZ, 0xc0, !PT ;  /* 0x0000006039397812 */ /* 0x000fe200078ec0ff */
[----:B-1----:R-:W-:Y:S01]  /*5650*/  ULEA UR44, UR4, UR44, 0x18 ;  /* 0x0000002c042c7291 */ /* 0x002fe2000f8ec0ff */
[----:B------:R-:W-:Y:S01]  /*5660*/  LOP3.LUT R44, R2, R44, RZ, 0xfc, !PT ;  /* 0x0000002c022c7212 */ /* 0x000fe200078efcff */
[----:B------:R-:W1:Y:S01]  /*5670*/  LDCU UR43, c[0x0][0xb0c] ;  /* 0x00016180ff2b77ac */ /* 0x000e620008000800 */
[----:B------:R-:W-:Y:S01]  /*5680*/  SEL R56, R56, 0xffffffe0, !P0 ;  /* 0xffffffe038387807 */ /* 0x000fe20004000000 */
[----:B------:R-:W-:Y:S01]  /*5690*/  UIADD3 UR4, UPT, UPT, UR44, 0x200, URZ ;  /* 0x000002002c047890 */ /* 0x000fe2000fffe0ff */
[----:B------:R-:W1:Y:S04]  /*56a0*/  LDCU UR39, c[0x0][0xb30] ;  /* 0x00016600ff2777ac */ /* 0x000e680008000800 */
[----:B------:R-:W4:Y:S01]  /*56b0*/  LDS R0, [UR44+0x180] ;  /* 0x0001802cff007984 */ /* 0x000f220008000800 */
[----:B------:R-:W-:Y:S01]  /*56c0*/  IMAD.U32 R50, RZ, RZ, UR4 ;  /* 0x00000004ff327e24 */ /* 0x000fe2000f8e00ff */
[----:B------:R-:W1:Y:S01]  /*56d0*/  LDCU.64 UR56, c[0x0][0x888] ;  /* 0x00011100ff3877ac */ /* 0x000e620008000a00 */
[----:B------:R-:W1:Y:S01]  /*56e0*/  LDCU.64 UR40, c[0x0][0xb28] ;  /* 0x00016500ff2877ac */ /* 0x000e620008000a00 */
[----:B------:R-:W1:Y:S01]  /*56f0*/  LDCU.64 UR62, c[0x0][0x890] ;  /* 0x00011200ff3e77ac */ /* 0x000e620008000a00 */
[----:B------:R-:W1:Y:S01]  /*5700*/  LDCU.128 UR52, c[0x0][0xb10] ;  /* 0x00016200ff3477ac */ /* 0x000e620008000c00 */
[----:B------:R-:W1:Y:S01]  /*5710*/  LDCU UR58, c[0x0][0x374] ;  /* 0x00006e80ff3a77ac */ /* 0x000e620008000800 */
[----:B------:R-:W-:Y:S01]  /*5720*/  UMOV UR47, URZ ;  /* 0x000000ff002f7c82 */ /* 0x000fe20008000000 */
[----:B------:R-:W-:Y:S01]  /*5730*/  UMOV UR46, URZ ;  /* 0x000000ff002e7c82 */ /* 0x000fe20008000000 */
[----:B-1234-:R-:W-:-:S07]  /*5740*/  IMAD.IADD R23, R0, 0x1, R23 ;  /* 0x0000000100177824 */ /* 0x01efce00078e0217 */
.L_x_138:
[C---:B------:R-:W-:Y:S02]  /*5750*/  LEA R3, R52.reuse, UR44, 0x3 ;  /* 0x0000002c34037c11 */ /* 0x040fe4000f8e18ff */
[----:B------:R-:W-:Y:S02]  /*5760*/  SHF.L.U32 R0, R53, 0x1f, RZ ;  /* 0x0000001f35007819 */ /* 0x000fe400000006ff */
[----:B-1----:R-:W-:Y:S02]  /*5770*/  LEA R4, R52, UR44, 0x4 ;  /* 0x0000002c34047c11 */ /* 0x002fe4000f8e20ff */
[----:B------:R-:W1:Y:S02]  /*5780*/  SYNCS.PHASECHK.TRANS64.TRYWAIT P0, [R3+URZ+0xd0], R0 ;  /* 0x0000d000030075a7 */ /* 0x000e6400080011ff */
[----:B-12---:R-:W-:Y:S05]  /*5790*/  @!P0 BRA `(.L_x_95) ;  /* 0x0000003c007c8947 */ /* 0x006fea0003800000 */
.L_x_194:
[----:B------:R-:W2:Y:S01]  /*57a0*/  LDS.128 R4, [R4+0x160] ;  /* 0x0001600004047984 */ /* 0x000ea20000000c00 */
[----:B------:R-:W-:Y:S01]  /*57b0*/  UISETP.GE.AND UP0, UPT, UR42, 0x1, UPT ;  /* 0x000000012a00788c */ /* 0x000fe2000bf06270 */
[----:B------:R-:W-:Y:S01]  /*57c0*/  @!PT LDS RZ, [RZ] ;  /* 0x00000000fffff984 */ /* 0x000fe20000000800 */
[----:B------:R-:W-:Y:S01]  /*57d0*/  @!PT LDS RZ, [RZ] ;  /* 0x00000000fffff984 */ /* 0x000fe20000000800 */
[----:B------:R-:W-:Y:S01]  /*57e0*/  @!PT LDS RZ, [RZ] ;  /* 0x00000000fffff984 */ /* 0x000fe20000000800 */
[----:B------:R-:W-:Y:S01]  /*57f0*/  @!PT LDS RZ, [RZ] ;  /* 0x00000000fffff984 */ /* 0x000fe20000000800 */
[----:B------:R3:W-:Y:S06]  /*5800*/  MEMBAR.ALL.CTA ;  /* 0x0000000000007992 */ /* 0x0007ec0000008000 */
[----:B---3--:R-:W3:Y:S01]  /*5810*/  FENCE.VIEW.ASYNC.S ;  /* 0x00000000000073c6 */ /* 0x008ee20000000000 */
[----:B--2---:R-:W-:Y:S11]  /*5820*/  LOP3.LUT P0, RZ, R6, 0x1, RZ, 0xc0, !PT ;  /* 0x0000000106ff7812 */ /* 0x004ff6000780c0ff */
[----:B------:R-:W-:Y:S02]  /*5830*/  @!UPT UIADD3 URZ, UPT, UPT, URZ, URZ, URZ ;  /* 0x000000fffffff290 */ /* 0x000fe4000fffe0ff */
[----:B---3--:R-:W-:Y:S01]  /*5840*/  VOTEU.ANY UP1, P0 ;  /* 0x0000000000ff7886 */ /* 0x008fe20000020100 */
[----:B------:R-:W-:Y:S01]  /*5850*/  PLOP3.LUT P0, PT, PT, PT, UP1, 0x80, 0x8 ;  /* 0x000000000008781c */ /* 0x000fe20003f0f018 */
[----:B------:R-:W-:Y:S11]  /*5860*/  UP2UR UR61, UPR, URZ, 0x2 ;  /* 0x00000002ff3d7883 */ /* 0x000ff60008000000 */
[----:B------:R-:W-:Y:S01]  /*5870*/  @!UPT UIADD3 URZ, UPT, UPT, URZ, URZ, URZ ;  /* 0x000000fffffff290 */ /* 0x000fe2000fffe0ff */
        /* <DEDUP_REMOVED lines=13> */
[----:B------:R-:W2:Y:S01]  /*5950*/  LDCU UR12, c[0x0][0xb20] ;  /* 0x00016400ff0c77ac */ /* 0x000ea20008000800 */
[----:B------:R-:W-:Y:S02]  /*5960*/  UIMAD.WIDE.U32 UR4, UR58, UR55, URZ ;  /* 0x000000373a0472a5 */ /* 0x000fe4000f8e00ff */
[----:B------:R-:W-:Y:S02]  /*5970*/  UIMAD.WIDE.U32 UR6, UR59, UR52, URZ ;  /* 0x000000343b0672a5 */ /* 0x000fe4000f8e00ff */
[----:B------:R-:W-:Y:S02]  /*5980*/  UISETP.NE.AND UP0, UPT, UR54, 0x1, UPT ;  /* 0x000000013600788c */ /* 0x000fe4000bf05270 */
[----:B------:R-:W-:Y:S02]  /*5990*/  UIMAD.WIDE.U32 UR8, UR37, UR55, URZ ;  /* 0x00000037250872a5 */ /* 0x000fe4000f8e00ff */
[----:B------:R-:W-:Y:S02]  /*59a0*/  UIMAD.WIDE.U32 UR10, UR38, UR52, URZ ;  /* 0x00000034260a72a5 */ /* 0x000fe4000f8e00ff */
[----:B------:R-:W-:Y:S02]  /*59b0*/  UISETP.NE.AND UP1, UPT, UR43, 0x1, UPT ;  /* 0x000000012b00788c */ /* 0x000fe4000bf25270 */
[----:B------:R-:W-:Y:S01]  /*59c0*/  UISETP.NE.AND UP2, UPT, UR42, 0x1, UPT ;  /* 0x000000012a00788c */ /* 0x000fe2000bf45270 */
[----:B------:R-:W-:Y:S02]  /*59d0*/  UMOV UR4, UR5 ;  /* 0x0000000500047c82 */ /* 0x000fe40008000000 */
[----:B--2---:R-:W-:Y:S03]  /*59e0*/  USHF.R.U32.HI UR5, URZ, UR12, UR4 ;  /* 0x0000000cff057299 */ /* 0x004fe60008011604 */
[----:B------:R-:W-:Y:S02]  /*59f0*/  UMOV UR4, UR7 ;  /* 0x0000000700047c82 */ /* 0x000fe40008000000 */
[----:B------:R-:W-:Y:S02]  /*5a00*/  USHF.R.U32.HI UR7, URZ, UR53, UR4 ;  /* 0x00000035ff077299 */ /* 0x000fe40008011604 */
[----:B------:R-:W-:Y:S02]  /*5a10*/  USEL UR4, UR58, UR5, !UP0 ;  /* 0x000000053a047287 */ /* 0x000fe4000c000000 */
[----:B------:R-:W-:Y:S01]  /*5a20*/  USEL UR7, UR59, UR7, !UP1 ;  /* 0x000000073b077287 */ /* 0x000fe2000c800000 */
[----:B------:R-:W-:Y:S01]  /*5a30*/  UMOV UR5, UR9 ;  /* 0x0000000900057c82 */ /* 0x000fe20008000000 */
[----:B------:R-:W-:Y:S02]  /*5a40*/  UIMAD.WIDE.U32 UR8, UR4, UR40, URZ ;  /* 0x00000028040872a5 */ /* 0x000fe4000f8e00ff */
[----:B------:R-:W-:Y:S03]  /*5a50*/  USHF.R.U32.HI UR6, URZ, UR12, UR5 ;  /* 0x0000000cff067299 */ /* 0x000fe60008011605 */
[----:B------:R-:W-:Y:S01]  /*5a60*/  UMOV UR5, UR11 ;  /* 0x0000000b00057c82 */ /* 0x000fe20008000000 */
[----:B------:R-:W-:Y:S02]  /*5a70*/  UIMAD.WIDE.U32 UR10, UR7, UR40, URZ ;  /* 0x00000028070a72a5 */ /* 0x000fe4000f8e00ff */
[----:B------:R-:W-:Y:S02]  /*5a80*/  USHF.R.U32.HI UR12, URZ, UR53, UR5 ;  /* 0x00000035ff0c7299 */ /* 0x000fe40008011605 */
[----:B------:R-:W-:Y:S01]  /*5a90*/  USEL UR6, UR37, UR6, !UP0 ;  /* 0x0000000625067287 */ /* 0x000fe2000c000000 */
[----:B------:R-:W-:Y:S02]  /*5aa0*/  UMOV UR5, UR9 ;  /* 0x0000000900057c82 */ /* 0x000fe40008000000 */
[----:B------:R-:W-:Y:S01]  /*5ab0*/  UMOV UR10, UR11 ;  /* 0x0000000b000a7c82 */ /* 0x000fe20008000000 */
[----:B------:R-:W-:Y:S02]  /*5ac0*/  @UP2 USHF.R.U32.HI UR4, URZ, UR41, UR5 ;  /* 0x00000029ff042299 */ /* 0x000fe40008011605 */
[----:B------:R-:W-:Y:S02]  /*5ad0*/  @UP2 USHF.R.U32.HI UR7, URZ, UR41, UR10 ;  /* 0x00000029ff072299 */ /* 0x000fe4000801160a */
[----:B------:R-:W-:Y:S02]  /*5ae0*/  UIMAD UR4, UR42, UR4, URZ ;  /* 0x000000042a0472a4 */ /* 0x000fe4000f8e02ff */
[----:B------:R-:W-:Y:S02]  /*5af0*/  UIMAD.WIDE.U32 UR10, UR6, UR40, URZ ;  /* 0x00000028060a72a5 */ /* 0x000fe4000f8e00ff */
[----:B------:R-:W-:Y:S02]  /*5b00*/  USEL UR5, UR38, UR12, !UP1 ;  /* 0x0000000c26057287 */ /* 0x000fe4000c800000 */
[----:B------:R-:W-:Y:S02]  /*5b10*/  UIMAD UR8, UR42, UR7, URZ ;  /* 0x000000072a0872a4 */ /* 0x000fe4000f8e02ff */
[----:B------:R-:W-:Y:S03]  /*5b20*/  UISETP.GE.AND UP0, UPT, UR6, UR4, UPT ;  /* 0x000000040600728c */ /* 0x000fe6000bf06270 */
[----:B------:R-:W-:Y:S01]  /*5b30*/  UMOV UR4, UR11 ;  /* 0x0000000b00047c82 */ /* 0x000fe20008000000 */
[----:B------:R-:W-:Y:S02]  /*5b40*/  UISETP.GE.OR UP0, UPT, UR5, UR8, UP0 ;  /* 0x000000080500728c */ /* 0x000fe40008706670 */
[----:B------:R-:W-:Y:S02]  /*5b50*/  USHF.R.U32.HI UR4, URZ, UR41, UR4 ;  /* 0x00000029ff047299 */ /* 0x000fe40008011604 */
[----:B------:R-:W-:Y:S02]  /*5b60*/  UIMAD.WIDE.U32 UR8, UR5, UR40, URZ ;  /* 0x00000028050872a5 */ /* 0x000fe4000f8e00ff */
[----:B------:R-:W-:Y:S02]  /*5b70*/  USEL UR11, UR6, UR4, !UP2 ;  /* 0x00000004060b7287 */ /* 0x000fe4000d000000 */
[----:B------:R-:W-:Y:S02]  /*5b80*/  UIADD3 UR8, UPT, UPT, -UR5, URZ, URZ ;  /* 0x000000ff05087290 */ /* 0x000fe4000fffe1ff */
[----:B------:R-:W-:Y:S01]  /*5b90*/  UIADD3 UR10, UPT, UPT, -UR11, URZ, URZ ;  /* 0x000000ff0b0a7290 */ /* 0x000fe2000fffe1ff */
[----:B------:R-:W-:Y:S01]  /*5ba0*/  @!UP0 UMOV UR4, UR9 ;  /* 0x0000000900048c82 */ /* 0x000fe20008000000 */
[----:B------:R-:W-:Y:S02]  /*5bb0*/  UIADD3 UR9, UPT, UPT, -UR6, URZ, URZ ;  /* 0x000000ff06097290 */ /* 0x000fe4000fffe1ff */
[----:B------:R-:W-:Y:S02]  /*5bc0*/  @!UP0 USHF.R.U32.HI UR4, URZ, UR41, UR4 ;  /* 0x00000029ff048299 */ /* 0x000fe40008011604 */
[----:B------:R-:W-:Y:S02]  /*5bd0*/  UIMAD UR10, UR42, UR10, UR6 ;  /* 0x0000000a2a0a72a4 */ /* 0x000fe4000f8e0206 */
[----:B------:R-:W-:Y:S04]  /*5be0*/  @!UP0 USEL UR4, UR5, UR4, !UP2 ;  /* 0x0000000405048287 */ /* 0x000fe8000d000000 */
[----:B------:R-:W-:Y:S02]  /*5bf0*/  @!UP0 UIMAD UR10, UR7, UR10, UR4 ;  /* 0x0000000a070a82a4 */ /* 0x000fe4000f8e0204 */
[----:B------:R-:W-:Y:S02]  /*5c00*/  @!UP0 UIADD3 UR11, UPT, UPT, UR11, -UR4, URZ ;  /* 0x800000040b0b8290 */ /* 0x000fe4000fffe0ff */
[----:B------:R-:W-:Y:S02]  /*5c10*/  UIMAD UR7, UR43, UR8, UR38 ;  /* 0x000000082b0772a4 */ /* 0x000fe4000f8e0226 */
[----:B------:R-:W-:Y:S02]  /*5c20*/  @!UP0 UIMAD UR6, UR11, UR42, UR5 ;  /* 0x0000002a0b0682a4 */ /* 0x000fe4000f8e0205 */
[----:B------:R-:W-:Y:S01]  /*5c30*/  UIMAD UR4, UR54, UR9, UR37 ;  /* 0x00000009360472a4 */ /* 0x000fe2000f8e0225 */
[----:B------:R-:W-:Y:S02]  /*5c40*/  @!UP0 UMOV UR5, UR10 ;  /* 0x0000000a00058c82 */ /* 0x000fe40008000000 */
[----:B------:R-:W-:Y:S02]  /*5c50*/  UIMAD UR38, UR5, UR43, UR7 ;  /* 0x0000002b052672a4 */ /* 0x000fe4000f8e0207 */
[----:B------:R-:W-:Y:S11]  /*5c60*/  UIMAD UR37, UR6, UR54, UR4 ;  /* 0x00000036062572a4 */ /* 0x000ff6000f8e0204 */
[----:B------:R-:W-:Y:S01]  /*5c70*/  @!UPT UIADD3 URZ, UPT, UPT, URZ, URZ, URZ ;  /* 0x000000fffffff290 */ /* 0x000fe2000fffe0ff */
.L_x_96:
[----:B------:R-:W-:Y:S01]  /*5c80*/  UISETP.NE.AND UP0, UPT, UR39, 0x1, UPT ;  /* 0x000000012700788c */ /* 0x000fe2000bf05270 */
[----:B------:R-:W-:Y:S01]  /*5c90*/  LOP3.LUT P0, RZ, R50, 0x1b0, RZ, 0xc0, !PT ;  /* 0x000001b032ff7812 */ /* 0x000fe2000780c0ff */
[----:B------:R-:W-:Y:S01]  /*5ca0*/  USHF.L.U32 UR50, UR30, 0x6, URZ ;  /* 0x000000061e327899 */ /* 0x000fe200080006ff */
[----:B------:R-:W-:Y:S01]  /*5cb0*/  BSSY.RECONVERGENT B6, `(.L_x_97) ;  /* 0x0000034000067945 */ /* 0x000fe20003800200 */
[----:B------:R-:W-:Y:S01]  /*5cc0*/  USHF.L.U32 UR49, UR31, 0x7, URZ ;  /* 0x000000071f317899 */ /* 0x000fe200080006ff */
[----:B------:R-:W-:Y:S06]  /*5cd0*/  IADD3 R52, PT, PT, R52, 0x1, RZ ;  /* 0x0000000134347810 */ /* 0x000fec0007ffe0ff */
[----:B------:R-:W2:Y:S01]  /*5ce0*/  @!UP0 LDCU.128 UR12, c[0x0][0xb10] ;  /* 0x00016200ff0c87ac */ /* 0x000ea20008000c00 */
[----:B------:R-:W3:Y:S01]  /*5cf0*/  @!UP0 LDCU UR5, c[0x0][0xb0c] ;  /* 0x00016180ff0587ac */ /* 0x000ee20008000800 */
[----:B------:R-:W4:Y:S01]  /*5d00*/  @!UP0 LDCU UR10, c[0x0][0xb20] ;  /* 0x00016400ff0a87ac */ /* 0x000f220008000800 */
[----:B--2---:R-:W-:Y:S02]  /*5d10*/  UIMAD.WIDE.U32 UR8, UR38, UR12, URZ ;  /* 0x0000000c260872a5 */ /* 0x004fe4000f8e00ff */
[----:B------:R-:W-:Y:S02]  /*5d20*/  UIMAD.WIDE.U32 UR6, UR37, UR15, URZ ;  /* 0x0000000f250672a5 */ /* 0x000fe4000f8e00ff */
[----:B------:R-:W-:Y:S03]  /*5d30*/  @!UP0 UISETP.NE.AND UP1, UPT, UR14, 0x1, UPT ;  /* 0x000000010e00888c */ /* 0x000fe6000bf25270 */
[----:B------:R-:W-:Y:S01]  /*5d40*/  @!UP0 UMOV UR4, UR9 ;  /* 0x0000000900048c82 */ /* 0x000fe20008000000 */
[----:B---3--:R-:W-:Y:S02]  /*5d50*/  @!UP0 UISETP.NE.AND UP2, UPT, UR5, 0x1, UPT ;  /* 0x000000010500888c */ /* 0x008fe4000bf45270 */
[----:B------:R-:W-:Y:S01]  /*5d60*/  @!UP0 USHF.R.U32.HI UR4, URZ, UR13, UR4 ;  /* 0x0000000dff048299 */ /* 0x000fe20008011604 */
[----:B------:R-:W-:Y:S02]  /*5d70*/  @!UP0 UMOV UR6, UR7 ;  /* 0x0000000700068c82 */ /* 0x000fe40008000000 */
[----:B----4-:R-:W-:Y:S02]  /*5d80*/  @!UP0 USHF.R.U32.HI UR6, URZ, UR10, UR6 ;  /* 0x0000000aff068299 */ /* 0x010fe40008011606 */
[----:B------:R-:W-:Y:S02]  /*5d90*/  @!UP0 USEL UR7, UR38, UR4, !UP2 ;  /* 0x0000000426078287 */ /* 0x000fe4000d000000 */
[----:B------:R-:W-:Y:S04]  /*5da0*/  @!UP0 USEL UR6, UR37, UR6, !UP1 ;  /* 0x0000000625068287 */ /* 0x000fe8000c800000 */
[----:B------:R-:W-:Y:S02]  /*5db0*/  @!UP0 UIADD3 UR4, UPT, UPT, -UR7, UR6, URZ ;  /* 0x0000000607048290 */ /* 0x000fe4000fffe1ff */
[----:B------:R-:W-:Y:S02]  /*5dc0*/  @!UP0 UIADD3 UR6, UPT, UPT, UR7, -UR6, URZ ;  /* 0x8000000607068290 */ /* 0x000fe4000fffe0ff */
[----:B------:R-:W-:Y:S02]  /*5dd0*/  @!UP0 UIMAD UR38, UR4, UR5, UR38 ;  /* 0x00000005042682a4 */ /* 0x000fe4000f8e0226 */
[----:B------:R-:W-:Y:S01]  /*5de0*/  @!UP0 UIMAD UR37, UR6, UR14, UR37 ;  /* 0x0000000e062582a4 */ /* 0x000fe2000f8e0225 */
[----:B------:R-:W-:Y:S11]  /*5df0*/  @!P0 BRA `(.L_x_98) ;  /* 0x00000000007c8947 */ /* 0x000ff60003800000 */
[----:B------:R-:W2:Y:S01]  /*5e00*/  LDCU.64 UR8, c[0x4][0x80] ;  /* 0x01001000ff0877ac */ /* 0x000ea20008000a00 */
[----:B------:R-:W-:Y:S01]  /*5e10*/  MOV R2, 0x0 ;  /* 0x0000000000027802 */ /* 0x000fe20000000f00 */
[----:B------:R-:W-:Y:S02]  /*5e20*/  HFMA2 R12, -RZ, RZ, 0, 5.9604644775390625e-08 ;  /* 0x00000001ff0c7431 */ /* 0x000fe400000001ff */
[----:B------:R-:W-:Y:S01]  /*5e30*/  IMAD.MOV.U32 R8, RZ, RZ, 0x70 ;  /* 0x00000070ff087424 */ /* 0x000fe200078e00ff */
[----:B------:R3:W4:Y:S01]  /*5e40*/  LDC.64 R14, c[0x4][R2] ;  /* 0x01000000020e7b82 */ /* 0x0007220000000a00 */
[----:B------:R-:W1:Y:S01]  /*5e50*/  LDCU.64 UR6, c[0x4][0x88] ;  /* 0x01001100ff0677ac */ /* 0x000e620008000a00 */
[----:B------:R-:W-:Y:S01]  /*5e60*/  IMAD.MOV.U32 R13, RZ, RZ, RZ ;  /* 0x000000ffff0d7224 */ /* 0x000fe200078e00ff */
[----:B------:R-:W1:Y:S01]  /*5e70*/  LDCU.64 UR4, c[0x4][0x8] ;  /* 0x01000100ff0477ac */ /* 0x000e620008000a00 */
[----:B--2---:R-:W-:Y:S01]  /*5e80*/  MOV R5, UR9 ;  /* 0x0000000900057c02 */ /* 0x004fe20008000f00 */
[----:B------:R-:W-:Y:S01]  /*5e90*/  IMAD.U32 R4, RZ, RZ, UR8 ;  /* 0x00000008ff047e24 */ /* 0x000fe2000f8e00ff */
[----:B-1----:R-:W-:Y:S01]  /*5ea0*/  MOV R7, UR7 ;  /* 0x0000000700077c02 */ /* 0x002fe20008000f00 */
[----:B------:R-:W-:Y:S01]  /*5eb0*/  IMAD.U32 R6, RZ, RZ, UR6 ;  /* 0x00000006ff067e24 */ /* 0x000fe2000f8e00ff */
[----:B------:R-:W-:Y:S01]  /*5ec0*/  MOV R11, UR5 ;  /* 0x00000005000b7c02 */ /* 0x000fe20008000f00 */
[----:B------:R-:W-:Y:S02]  /*5ed0*/  IMAD.U32 R10, RZ, RZ, UR4 ;  /* 0x00000004ff0a7e24 */ /* 0x000fe4000f8e00ff */
[----:B------:R-:W-:Y:S07]  /*5ee0*/  LEPC R20, `(.L_x_99) ;  /* 0x000000001014794e */ /* 0x000fee0000000000 */
[----:B---345:R-:W-:Y:S05]  /*5ef0*/  CALL.ABS.NOINC R14 ;  /* 0x000000000e007343 */ /* 0x038fea0003c00000 */
.L_x_99:
[----:B------:R-:W1:Y:S01]  /*5f00*/  LDCU.64 UR8, c[0x4][0x80] ;  /* 0x01001000ff0877ac */ /* 0x000e620008000a00 */
[----:B------:R-:W2:Y:S01]  /*5f10*/  LDC.64 R2, c[0x4][R2] ;  /* 0x0100000002027b82 */ /* 0x000ea20000000a00 */
[----:B------:R-:W-:Y:S02]  /*5f20*/  HFMA2 R12, -RZ, RZ, 0, 5.9604644775390625e-08 ;  /* 0x00000001ff0c7431 */ /* 0x000fe400000001ff */
[----:B------:R-:W-:Y:S02]  /*5f30*/  IMAD.MOV.U32 R8, RZ, RZ, 0x70 ;  /* 0x00000070ff087424 */ /* 0x000fe400078e00ff */
[----:B------:R-:W-:Y:S01]  /*5f40*/  IMAD.MOV.U32 R13, RZ, RZ, RZ ;  /* 0x000000ffff0d7224 */ /* 0x000fe200078e00ff */
[----:B------:R-:W3:Y:S01]  /*5f50*/  LDCU.64 UR6, c[0x4][0x88] ;  /* 0x01001100ff0677ac */ /* 0x000ee20008000a00 */
[----:B------:R-:W4:Y:S01]  /*5f60*/  LDCU.64 UR4, c[0x4][0x8] ;  /* 0x01000100ff0477ac */ /* 0x000f220008000a00 */
[----:B-1----:R-:W-:Y:S02]  /*5f70*/  MOV R4, UR8 ;  /* 0x0000000800047c02 */ /* 0x002fe40008000f00 */
[----:B------:R-:W-:Y:S02]  /*5f80*/  MOV R5, UR9 ;  /* 0x0000000900057c02 */ /* 0x000fe40008000f00 */
[----:B---3--:R-:W-:Y:S01]  /*5f90*/  MOV R7, UR7 ;  /* 0x0000000700077c02 */ /* 0x008fe20008000f00 */
[----:B------:R-:W-:Y:S01]  /*5fa0*/  IMAD.U32 R6, RZ, RZ, UR6 ;  /* 0x00000006ff067e24 */ /* 0x000fe2000f8e00ff */
[----:B----4-:R-:W-:Y:S01]  /*5fb0*/  MOV R11, UR5 ;  /* 0x00000005000b7c02 */ /* 0x010fe20008000f00 */
[----:B------:R-:W-:Y:S02]  /*5fc0*/  IMAD.U32 R10, RZ, RZ, UR4 ;  /* 0x00000004ff0a7e24 */ /* 0x000fe4000f8e00ff */
[----:B------:R-:W-:Y:S07]  /*5fd0*/  LEPC R20, `(.L_x_98) ;  /* 0x000000001014794e */ /* 0x000fee0000000000 */
[----:B--2---:R-:W-:Y:S05]  /*5fe0*/  CALL.ABS.NOINC R2 ;  /* 0x0000000002007343 */ /* 0x004fea0003c00000 */
.L_x_98:
[----:B------:R-:W-:Y:S05]  /*5ff0*/  BSYNC.RECONVERGENT B6 ;  /* 0x0000000000067941 */ /* 0x000fea0003800200 */
.L_x_97:
[----:B------:R-:W-:Y:S01]  /*6000*/  R2UR UR4, R49 ;  /* 0x00000000310472ca */ /* 0x000fe200000e0000 */
[----:B------:R-:W-:Y:S01]  /*6010*/  UISETP.NE.U32.AND UP0, UPT, UR62, URZ, UPT ;  /* 0x000000ff3e00728c */ /* 0x000fe2000bf05070 */
[----:B------:R-:W-:Y:S02]  /*6020*/  ISETP.NE.U32.AND P4, PT, R42, RZ, PT ;  /* 0x000000ff2a00720c */ /* 0x000fe40003f85070 */
[----:B------:R-:W-:Y:S01]  /*6030*/  ISETP.NE.U32.AND P2, PT, RZ, UR56, PT ;  /* 0x00000038ff007c0c */ /* 0x000fe2000bf45070 */
[----:B------:R-:W-:Y:S01]  /*6040*/  UISETP.NE.AND.EX UP1, UPT, UR63, URZ, UPT, UP0 ;  /* 0x000000ff3f00728c */ /* 0x000fe2000bf25300 */
[----:B------:R-:W-:Y:S01]  /*6050*/  ISETP.NE.AND.EX P4, PT, R43, RZ, PT, P4 ;  /* 0x000000ff2b00720c */ /* 0x000fe20003f85340 */
[----:B------:R-:W-:Y:S01]  /*6060*/  UPLOP3.LUT UP0, UPT, UPT, UPT, UPT, 0x40, 0x4 ;  /* 0x000000000004789c */ /* 0x000fe20003f0e870 */
[----:B------:R-:W-:Y:S05]  /*6070*/  ISETP.NE.AND.EX P2, PT, RZ, UR57, PT, P2 ;  /* 0x00000039ff007c0c */ /* 0x000fea000bf45320 */
[----:B------:R-:W-:Y:S06]  /*6080*/  UISETP.NE.AND UP2, UPT, UR4, URZ, UPT ;  /* 0x000000ff0400728c */ /* 0x000fec000bf45270 */
[----:B------:R-:W-:Y:S05]  /*6090*/  PLOP3.LUT P1, PT, PT, PT, UP2, 0x80, 0x8 ;  /* 0x000000000008781c */ /* 0x000fea0003f2f028 */
[----:B------:R-:W-:Y:S06]  /*60a0*/  @UP2 UPLOP3.LUT UP0, UPT, UPT, UPT, UP1, 0x80, 0x8 ;  /* 0x000000000008289c */ /* 0x000fec0003f0f010 */
[----:B------:R-:W-:Y:S01]  /*60b0*/  PLOP3.LUT P0, PT, PT, PT, UP0, 0x80, 0x8 ;  /* 0x000000000008781c */ /* 0x000fe20003f0f008 */
[----:B------:R-:W-:Y:S01]  /*60c0*/  @!UPT UIADD3 URZ, UPT, UPT, URZ, URZ, URZ ;  /* 0x000000fffffff290 */ /* 0x000fe2000fffe0ff */
[----:B------:R-:W-:Y:S11]  /*60d0*/  BRA.U !UP1, `(.L_x_100) ;  /* 0x00000001093c7547 */ /* 0x000ff6000b800000 */
[----:B------:R-:W-:Y:S01]  /*60e0*/  UISETP.NE.U32.AND UP0, UPT, UR56, URZ, UPT ;  /* 0x000000ff3800728c */ /* 0x000fe2000bf05070 */
[----:B-1----:R-:W-:Y:S01]  /*60f0*/  HFMA2 R0, -RZ, RZ, 0, 5.9604644775390625e-08 ;  /* 0x00000001ff007431 */ /* 0x002fe200000001ff */
[----:B------:R-:W1:Y:S01]  /*6100*/  LDCU.64 UR8, c[0x0][0x358] ;  /* 0x00006b00ff0877ac */ /* 0x000e620008000a00 */
[----:B------:R-:W-:Y:S01]  /*6110*/  IMAD.MOV.U32 R45, RZ, RZ, 0x1 ;  /* 0x00000001ff2d7424 */ /* 0x000fe200078e00ff */
[----:B------:R-:W-:Y:S06]  /*6120*/  UISETP.NE.AND.EX UP0, UPT, UR57, URZ, UPT, UP0 ;  /* 0x000000ff3900728c */ /* 0x000fec000bf05300 */
        /* <DEDUP_REMOVED lines=9> */
[----:B--23--:R-:W-:Y:S02]  /*61c0*/  @!P3 IMAD.U32 R27, RZ, RZ, UR4 ;  /* 0x00000004ff1bbe24 */ /* 0x00cfe4000f8e00ff */
.L_x_100:
[----:B------:R-:W-:Y:S05]  /*61d0*/  @!P4 BRA `(.L_x_101) ;  /* 0x000000000024c947 */ /* 0x000fea0003800000 */
[----:B------:R-:W-:Y:S01]  /*61e0*/  ISETP.NE.U32.AND P3, PT, R40, RZ, PT ;  /* 0x000000ff2800720c */ /* 0x000fe20003f65070 */
[----:B------:R-:W2:Y:S03]  /*61f0*/  LDCU.64 UR4, c[0x0][0x358] ;  /* 0x00006b00ff0477ac */ /* 0x000ea60008000a00 */
[----:B------:R-:W-:Y:S11]  /*6200*/  ISETP.NE.AND.EX P3, PT, R41, RZ, PT, P3 ;  /* 0x000000ff2900720c */ /* 0x000ff60003f65330 */
[----:B------:R-:W-:Y:S02]  /*6210*/  @!UPT UIADD3 URZ, UPT, UPT, URZ, URZ, URZ ;  /* 0x000000fffffff290 */ /* 0x000fe4000fffe0ff */
[----:B------:R-:W3:Y:S01]  /*6220*/  @P3 LDC.64 R2, c[0x0][0x8a8] ;  /* 0x00022a00ff023b82 */ /* 0x000ee20000000a00 */
[----:B-1----:R-:W-:Y:S04]  /*6230*/  @P3 IMAD R0, R42, UR36, RZ ;  /* 0x000000242a003c24 */ /* 0x002fe8000f8e02ff */
[----:B---3--:R-:W-:Y:S05]  /*6240*/  @P3 IMAD.WIDE R2, R0, 0x4, R2 ;  /* 0x0000000400023825 */ /* 0x008fea00078e0202 */
[----:B--2--5:R2:W5:Y:S02]  /*6250*/  @P3 LDG.E R24, desc[UR4][R2.64] ;  /* 0x0000000402183981 */ /* 0x024564000c1e1900 */
[----:B--2---:R-:W3:Y:S02]  /*6260*/  @!P3 LDC R24, c[0x0][0x8a0] ;  /* 0x00022800ff18bb82 */ /* 0x004ee40000000800 */
.L_x_101:
[----:B-----5:R-:W-:Y:S01]  /*6270*/  FSETP.NEU.AND P3, PT, R27, RZ, PT ;  /* 0x000000ff1b00720b */ /* 0x020fe20003f6d000 */
[----:B------:R-:W-:Y:S01]  /*6280*/  IMAD.SHL.U32 R62, R44, 0x2, RZ ;  /* 0x000000022c3e7824 */ /* 0x000fe200078e00ff */
[----:B------:R-:W-:Y:S01]  /*6290*/  SEL R4, RZ, 0xffffffff, P2 ;  /* 0xffffffffff047807 */ /* 0x000fe20001000000 */
[----:B------:R-:W-:Y:S01]  /*62a0*/  BSSY B1, `(.L_x_102) ;  /* 0x0000036000017945 */ /* 0x000fe20003800000 */
[----:B------:R-:W-:Y:S01]  /*62b0*/  @P1 LOP3.LUT P2, RZ, R45, 0xff, RZ, 0xc0, !PT ;  /* 0x000000ff2dff1812 */ /* 0x000fe2000784c0ff */
[----:B------:R-:W-:Y:S01]  /*62c0*/  VIADD R60, R62, UR44 ;  /* 0x0000002c3e3c7c36 */ /* 0x000fe20008000000 */
[----:B-1----:R-:W-:Y:S01]  /*62d0*/  @P1 SEL R0, RZ, 0xffffffff, P3 ;  /* 0xffffffffff001807 */ /* 0x002fe20001800000 */
[----:B------:R-:W-:Y:S01]  /*62e0*/  IMAD.MOV.U32 R63, RZ, RZ, 0x1 ;  /* 0x00000001ff3f7424 */ /* 0x000fe200078e00ff */
[----:B------:R-:W-:Y:S01]  /*62f0*/  LOP3.LUT R55, R55, 0x1, RZ, 0x3c, !PT ;  /* 0x0000000137377812 */ /* 0x000fe200078e3cff */
[----:B------:R-:W-:Y:S01]  /*6300*/  IMAD.MOV.U32 R61, RZ, RZ, RZ ;  /* 0x000000ffff3d7224 */ /* 0x000fe200078e00ff */
[----:B------:R-:W-:Y:S02]  /*6310*/  @P0 SEL R0, R4, R0, !P2 ;  /* 0x0000000004000207 */ /* 0x000fe40005000000 */
[----:B------:R-:W-:Y:S02]  /*6320*/  CS2R R38, SRZ ;  /* 0x0000000000267805 */ /* 0x000fe4000001ff00 */
[----:B------:R-:W-:Y:S02]  /*6330*/  LEA R26, R22, UR44, 0x3 ;  /* 0x0000002c161a7c11 */ /* 0x000fe4000f8e18ff */
[----:B------:R-:W-:Y:S02]  /*6340*/  CS2R R36, SRZ ;  /* 0x0000000000247805 */ /* 0x000fe4000001ff00 */
[----:B------:R-:W-:Y:S02]  /*6350*/  @P1 LOP3.LUT R0, R0, 0x1, RZ, 0xc0, !PT ;  /* 0x0000000100001812 */ /* 0x000fe400078ec0ff */
[----:B------:R-:W-:Y:S02]  /*6360*/  CS2R R30, SRZ ;  /* 0x00000000001e7805 */ /* 0x000fe4000001ff00 */
[----:B------:R-:W-:Y:S02]  /*6370*/  SHF.L.U32 R2, R54, 0x1f, RZ ;  /* 0x0000001f36027819 */ /* 0x000fe400000006ff */
[----:B------:R-:W-:Y:S02]  /*6380*/  CS2R R28, SRZ ;  /* 0x00000000001c7805 */ /* 0x000fe4000001ff00 */
[----:B------:R-:W-:Y:S01]  /*6390*/  ISETP.NE.U32.OR P5, PT, R0, 0x1, !P1 ;  /* 0x000000010000780c */ /* 0x000fe20004fa5470 */
[----:B------:R-:W-:Y:S01]  /*63a0*/  IMAD.IADD R59, R56, 0x1, R60 ;  /* 0x00000001383b7824 */ /* 0x000fe200078e023c */
[----:B------:R-:W-:Y:S02]  /*63b0*/  PLOP3.LUT P2, PT, PT, PT, UP1, 0x80, 0x8 ;  /* 0x000000000008781c */ /* 0x000fe40003f4f018 */
[----:B------:R-:W-:Y:S02]  /*63c0*/  LEA.HI R25, R22, R22, RZ, 0x1 ;  /* 0x0000001616197211 */ /* 0x000fe400078f08ff */
[----:B------:R-:W-:Y:S02]  /*63d0*/  LOP3.LUT P4, R51, R45, 0xff, RZ, 0xc0, !PT ;  /* 0x000000ff2d337812 */ /* 0x000fe4000788c0ff */
[----:B------:R-:W-:Y:S02]  /*63e0*/  SEL R3, RZ, 0xffffffff, P3 ;  /* 0xffffffffff037807 */ /* 0x000fe40001800000 */
[----:B------:R-:W-:Y:S03]  /*63f0*/  P2R R58, PR, RZ, 0x20 ;  /* 0x00000020ff3a7803 */ /* 0x000fe60000000000 */
[----:B------:R-:W-:Y:S02]  /*6400*/  @P5 SHF.L.U32 R0, R55, 0x1f, RZ ;  /* 0x0000001f37005819 */ /* 0x000fe400000006ff */
[----:B------:R-:W-:Y:S02]  /*6410*/  @P2 SEL R3, R4, R3, !P4 ;  /* 0x0000000304032207 */ /* 0x000fe40006000000 */
[----:B------:R1:W2:Y:S02]  /*6420*/  @P5 SYNCS.PHASECHK.TRANS64.TRYWAIT P1, [UR44+0x80], R0 ;  /* 0x00008000ff0055a7 */ /* 0x0002a4000802112c */
[----:B------:R-:W-:Y:S04]  /*6430*/  LOP3.LUT R3, R3, 0x1, RZ, 0xc0, !PT ;  /* 0x0000000103037812 */ /* 0x000fe800078ec0ff */
[----:B------:R-:W-:Y:S04]  /*6440*/  ISETP.NE.U32.AND P2, PT, R3, 0x1, PT ;  /* 0x000000010300780c */ /* 0x000fe80003f45070 */
[----:B------:R-:W-:Y:S01]  /*6450*/  P2R R64, PR, RZ, 0x4 ;  /* 0x00000004ff407803 */ /* 0x000fe20000000000 */
[----:B------:R4:W3:Y:S01]  /*6460*/  SYNCS.PHASECHK.TRANS64.TRYWAIT P0, [R26+URZ+0xf0], R2 ;  /* 0x0000f0021a0075a7 */ /* 0x0008e200080011ff */
[C---:B-1----:R-:W-:Y:S01]  /*6470*/  IMAD.SHL.U32 R0, R25.reuse, 0x40, RZ ;  /* 0x0000004019007824 */ /* 0x042fe200078e00ff */
[----:B------:R-:W-:Y:S04]  /*6480*/  LOP3.LUT R25, R25, 0xffe, RZ, 0xc0, !PT ;  /* 0x00000ffe19197812 */ /* 0x000fe800078ec0ff */
[----:B------:R-:W-:Y:S01]  /*6490*/  LOP3.LUT R0, R0, 0xffffff80, RZ, 0xc0, !PT ;  /* 0xffffff8000007812 */ /* 0x000fe200078ec0ff */
[----:B------:R-:W-:Y:S04]  /*64a0*/  IMAD.IADD R25, R22, 0x1, -R25 ;  /* 0x0000000116197824 */ /* 0x000fe800078e0a19 */
[----:B------:R-:W-:Y:S04]  /*64b0*/  IMAD.IADD R0, R23, 0x1, R0 ;  /* 0x0000000117007824 */ /* 0x000fe800078e0200 */
[----:B------:R-:W-:Y:S01]  /*64c0*/  IMAD R25, R25, 0x100000, R0 ;  /* 0x0010000019197824 */ /* 0x000fe200078e0200 */
[----:B--2---:R-:W-:Y:S01]  /*64d0*/  @P5 SEL R63, RZ, 0x1, !P1 ;  /* 0x00000001ff3f5807 */ /* 0x004fe20004800000 */
[----:B----4-:R-:W-:Y:S06]  /*64e0*/  @!P5 BRA `(.L_x_103) ;  /* 0x000000000044d947 */ /* 0x010fec0003800000 */
[----:B------:R-:W-:Y:S01]  /*64f0*/  IMAD.MOV.U32 R38, RZ, RZ, RZ ;  /* 0x000000ffff267224 */ /* 0x000fe200078e00ff */
[----:B------:R-:W-:Y:S01]  /*6500*/  ISETP.NE.AND P1, PT, R63, RZ, PT ;  /* 0x000000ff3f00720c */ /* 0x000fe20003f25270 */
[----:B------:R-:W-:Y:S01]  /*6510*/  BSSY B0, `(.L_x_104) ;  /* 0x0000008000007945 */ /* 0x000fe20003800000 */
[----:B------:R-:W-:Y:S02]  /*6520*/  CS2R R30, SRZ ;  /* 0x00000000001e7805 */ /* 0x000fe4000001ff00 */
[----:B------:R-:W-:Y:S02]  /*6530*/  CS2R R28, SRZ ;  /* 0x00000000001c7805 */ /* 0x000fe4000001ff00 */
[----:B------:R-:W-:Y:S07]  /*6540*/  CS2R R36, SRZ ;  /* 0x0000000000247805 */ /* 0x000fee000001ff00 */
[----:B------:R-:W-:Y:S05]  /*6550*/  @P1 BRA `(.L_x_105) ;  /* 0x00000000000c1947 */ /* 0x000fea0003800000 */
[----:B------:R-:W-:Y:S04]  /*6560*/  SHF.L.U32 R3, R55, 0x1f, RZ ;  /* 0x0000001f37037819 */ /* 0x000fe800000006ff */
[----:B------:R-:W1:Y:S02]  /*6570*/  SYNCS.PHASECHK.TRANS64.TRYWAIT P1, [UR44+0x80], R3 ;  /* 0x00008003ff0075a7 */ /* 0x000e64000802112c */
[----:B-1----:R-:W-:Y:S05]  /*6580*/  @!P1 BRA `(.L_x_106) ;  /* 0x0000003000149947 */ /* 0x002fea0003800000 */
.L_x_105:
[----:B------:R-:W-:Y:S05]  /*6590*/  BSYNC B0 ;  /* 0x0000000000007941 */ /* 0x000fea0003800000 */
.L_x_104:
[----:B------:R-:W-:Y:S01]  /*65a0*/  ISETP.NE.AND P1, PT, R64, RZ, PT ;  /* 0x000000ff4000720c */ /* 0x000fe20003f25270 */
[----:B------:R-:W-:Y:S11]  /*65b0*/  HFMA2 R61, -RZ, RZ, 0, 5.9604644775390625e-08 ;  /* 0x00000001ff3d7431 */ /* 0x000ff600000001ff */
[----:B------:R-:W-:Y:S01]  /*65c0*/  @!UPT UIADD3 URZ, UPT, UPT, URZ, URZ, URZ ;  /* 0x000000fffffff290 */ /* 0x000fe2000fffe0ff */
[----:B------:R-:W-:Y:S05]  /*65d0*/  @P1 WARPSYNC.ALL ;  /* 0x0000000000001948 */ /* 0x000fea0003800000 */
[----:B------:R2:W4:Y:S04]  /*65e0*/  @P1 LDSM.16.M88.4 R28, [R62+UR44+0x200] ;  /* 0x0002002c3e1c183b */ /* 0x0005280008000200 */
[----:B------:R2:W1:Y:S02]  /*65f0*/  @P1 LDSM.16.M88.4 R36, [R59+0x200] ;  /* 0x000200003b24183b */ /* 0x0004640000000200 */
.L_x_103:
[----:B------:R-:W-:Y:S05]  /*6600*/  BSYNC B1 ;  /* 0x0000000000017941 */ /* 0x000fea0003800000 */
.L_x_102:
[----:B-1----:R-:W-:Y:S04]  /*6610*/  SHF.R.U32.HI R0, RZ, 0x15, R25 ;  /* 0x00000015ff007819 */ /* 0x002fe80000011619 */
[----:B------:R-:W-:Y:S01]  /*6620*/  LOP3.LUT P1, RZ, R0, 0x3, R46, 0x48, !PT ;  /* 0x0000000300ff7812 */ /* 0x000fe2000782482e */
[----:B------:R-:W-:Y:S01]  /*6630*/  @!UPT UIADD3 URZ, UPT, UPT, URZ, URZ, URZ ;  /* 0x000000fffffff290 */ /* 0x000fe2000fffe0ff */
[----:B---3--:R-:W-:Y:S11]  /*6640*/  @P0 BRA `(.L_x_107) ;  /* 0x0000000000080947 */ /* 0x008ff60003800000 */
[----:B------:R-:W1:Y:S02]  /*6650*/  SYNCS.PHASECHK.TRANS64.TRYWAIT P0, [R26+URZ+0xf0], R2 ;  /* 0x0000f0021a0075a7 */ /* 0x000e6400080011ff */
[----:B-1----:R-:W-:Y:S05]  /*6660*/  @!P0 BRA `(.L_x_108) ;  /* 0x0000002c00f48947 */ /* 0x002fea0003800000 */
.L_x_107:
[----:B------:R-:W-:Y:S05]  /*6670*/  @!P1 BRA `(.L_x_109) ;  /* 0x0000000000409947 */ /* 0x000fea0003800000 */
[----:B------:R-:W3:Y:S01]  /*6680*/  LDCU.64 UR8, c[0x4][0x70] ;  /* 0x01000e00ff0877ac */ /* 0x000ee20008000a00 */
[----:B------:R-:W-:Y:S01]  /*6690*/  MOV R3, 0x0 ;  /* 0x0000000000037802 */ /* 0x000fe20000000f00 */
[----:B------:R-:W-:Y:S02]  /*66a0*/  HFMA2 R12, -RZ, RZ, 0, 5.9604644775390625e-08 ;  /* 0x00000001ff0c7431 */ /* 0x000fe400000001ff */
[----:B------:R-:W-:Y:S02]  /*66b0*/  IMAD.MOV.U32 R8, RZ, RZ, 0x192 ;  /* 0x00000192ff087424 */ /* 0x000fe400078e00ff */
[----:B------:R-:W-:Y:S01]  /*66c0*/  IMAD.MOV.U32 R13, RZ, RZ, RZ ;  /* 0x000000ffff0d7224 */ /* 0x000fe200078e00ff */
[----:B------:R-:W5:Y:S01]  /*66d0*/  LDCU.64 UR6, c[0x4][0x78] ;  /* 0x01000f00ff0677ac */ /* 0x000f620008000a00 */
[----:B-1----:R-:W1:Y:S01]  /*66e0*/  LDC.64 R2, c[0x4][R3] ;  /* 0x0100000003027b82 */ /* 0x002e620000000a00 */
[----:B------:R-:W2:Y:S01]  /*66f0*/  LDCU.64 UR4, c[0x4][0x10] ;  /* 0x01000200ff0477ac */ /* 0x000ea20008000a00 */
[----:B---3--:R-:W-:Y:S01]  /*6700*/  MOV R5, UR9 ;  /* 0x0000000900057c02 */ /* 0x008fe20008000f00 */
[----:B------:R-:W-:Y:S01]  /*6710*/  IMAD.U32 R4, RZ, RZ, UR8 ;  /* 0x00000008ff047e24 */ /* 0x000fe2000f8e00ff */
[----:B-----5:R-:W-:Y:S01]  /*6720*/  MOV R7, UR7 ;  /* 0x0000000700077c02 */ /* 0x020fe20008000f00 */
[----:B------:R-:W-:Y:S01]  /*6730*/  IMAD.U32 R6, RZ, RZ, UR6 ;  /* 0x00000006ff067e24 */ /* 0x000fe2000f8e00ff */
[----:B--2---:R-:W-:Y:S01]  /*6740*/  MOV R11, UR5 ;  /* 0x00000005000b7c02 */ /* 0x004fe20008000f00 */
[----:B------:R-:W-:Y:S02]  /*6750*/  IMAD.U32 R10, RZ, RZ, UR4 ;  /* 0x00000004ff0a7e24 */ /* 0x000fe4000f8e00ff */
[----:B------:R-:W-:Y:S07]  /*6760*/  LEPC R20, `(.L_x_109) ;  /* 0x000000001014794e */ /* 0x000fee0000000000 */
[----:B-1--4-:R-:W-:Y:S05]  /*6770*/  CALL.ABS.NOINC R2 ;  /* 0x0000000002007343 */ /* 0x012fea0003c00000 */
.L_x_109:
[----:B----4-:R-:W-:Y:S01]  /*6780*/  SHF.L.U32 R3, R28, 0x10, RZ ;  /* 0x000000101c037819 */ /* 0x010fe200000006ff */
[----:B------:R-:W-:Y:S05]  /*6790*/  WARPSYNC.ALL ;  /* 0x0000000000007948 */ /* 0x000fea0003800000 */
[----:B------:R-:W-:Y:S01]  /*67a0*/  R2UR UR4, R25 ;  /* 0x00000000190472ca */ /* 0x000fe200000e0000 */
[----:B------:R-:W-:Y:S01]  /*67b0*/  BSSY.RECONVERGENT B0, `(.L_x_110) ;  /* 0x000004e000007945 */ /* 0x000fe20003800200 */
[C---:B------:R-:W-:Y:S02]  /*67c0*/  SHF.L.U32 R20, R29.reuse, 0x10, RZ ;  /* 0x000000101d147819 */ /* 0x040fe400000006ff */
[----:B------:R-:W-:Y:S02]  /*67d0*/  LOP3.LUT R21, R29, 0xffff0000, RZ, 0xc0, !PT ;  /* 0xffff00001d157812 */ /* 0x000fe400078ec0ff */
[----:B------:R-:W-:Y:S07]  /*67e0*/  ISETP.NE.AND P0, PT, R57, RZ, PT ;  /* 0x000000ff3900720c */ /* 0x000fee0003f05270 */
[----:B------:R-:W3:Y:S02]  /*67f0*/  LDTM.16dp256bit.x4 R4, tmem[UR4] ;  /* 0x00000004000479ee */ /* 0x000ee40008120000 */
[----:B---3--:R-:W-:Y:S01]  /*6800*/  FMUL R0, R24, R4 ;  /* 0x0000000418007220 */ /* 0x008fe20000400000 */
[----:B------:R-:W-:Y:S01]  /*6810*/  LOP3.LUT R4, R28, 0xffff0000, RZ, 0xc0, !PT ;  /* 0xffff00001c047812 */ /* 0x000fe200078ec0ff */
[C---:B-1----:R-:W-:Y:S01]  /*6820*/  FMUL R2, R24.reuse, R5 ;  /* 0x0000000518027220 */ /* 0x042fe20000400000 */
[C---:B------:R-:W-:Y:S01]  /*6830*/  FMUL R7, R24.reuse, R7 ;  /* 0x0000000718077220 */ /* 0x040fe20000400000 */
[C---:B------:R-:W-:Y:S01]  /*6840*/  FFMA R0, R27.reuse, R3, R0 ;  /* 0x000000031b007223 */ /* 0x040fe20000000000 */
[C---:B------:R-:W-:Y:S01]  /*6850*/  FMUL R3, R24.reuse, R6 ;  /* 0x0000000618037220 */ /* 0x040fe20000400000 */
[C---:B------:R-:W-:Y:S01]  /*6860*/  FFMA R2, R27.reuse, R4, R2 ;  /* 0x000000041b027223 */ /* 0x040fe20000000002 */
[C---:B------:R-:W-:Y:S01]  /*6870*/  FMUL R4, R24.reuse, R8 ;  /* 0x0000000818047220 */ /* 0x040fe20000400000 */
[C---:B------:R-:W-:Y:S01]  /*6880*/  FMUL R8, R24.reuse, R12 ;  /* 0x0000000c18087220 */ /* 0x040fe20000400000 */
[----:B------:R-:W-:Y:S01]  /*6890*/  FMUL R12, R24, R16 ;  /* 0x00000010180c7220 */ /* 0x000fe20000400000 */
[----:B------:R-:W-:Y:S01]  /*68a0*/  SHF.L.U32 R16, R30, 0x10, RZ ;  /* 0x000000101e107819 */ /* 0x000fe200000006ff */
[C---:B------:R-:W-:Y:S01]  /*68b0*/  FFMA R3, R27.reuse, R20, R3 ;  /* 0x000000141b037223 */ /* 0x040fe20000000003 */
[----:B------:R-:W-:Y:S01]  /*68c0*/  F2FP.BF16.F32.PACK_AB R32, R2, R0 ;  /* 0x000000000220723e */ /* 0x000fe200000010ff */
[C---:B------:R-:W-:Y:S01]  /*68d0*/  FFMA R7, R27.reuse, R21, R7 ;  /* 0x000000151b077223 */ /* 0x040fe20000000007 */
[----:B------:R-:W-:Y:S01]  /*68e0*/  LOP3.LUT R0, R30, 0xffff0000, RZ, 0xc0, !PT ;  /* 0xffff00001e007812 */ /* 0x000fe200078ec0ff */
[----:B------:R-:W-:Y:S01]  /*68f0*/  FFMA R4, R27, R16, R4 ;  /* 0x000000101b047223 */ /* 0x000fe20000000004 */
[C---:B------:R-:W-:Y:S01]  /*6900*/  SHF.L.U32 R2, R31.reuse, 0x10, RZ ;  /* 0x000000101f027819 */ /* 0x040fe200000006ff */
[C---:B------:R-:W-:Y:S01]  /*6910*/  FMUL R5, R24.reuse, R9 ;  /* 0x0000000918057220 */ /* 0x040fe20000400000 */
[----:B------:R-:W-:Y:S01]  /*6920*/  LOP3.LUT R16, R31, 0xffff0000, RZ, 0xc0, !PT ;  /* 0xffff00001f107812 */ /* 0x000fe200078ec0ff */
[----:B------:R-:W-:Y:S01]  /*6930*/  FMUL R6, R24, R10 ;  /* 0x0000000a18067220 */ /* 0x000fe20000400000 */
[----:B------:R-:W-:Y:S01]  /*6940*/  F2FP.BF16.F32.PACK_AB R33, R7, R3 ;  /* 0x000000030721723e */ /* 0x000fe200000010ff */
[C---:B------:R-:W-:Y:S01]  /*6950*/  FFMA R5, R27.reuse, R0, R5 ;  /* 0x000000001b057223 */ /* 0x040fe20000000005 */
[C---:B------:R-:W-:Y:S01]  /*6960*/  SHF.L.U32 R0, R36.reuse, 0x10, RZ ;  /* 0x0000001024007819 */ /* 0x040fe200000006ff */
[----:B------:R-:W-:Y:S01]  /*6970*/  FFMA R6, R27, R2, R6 ;  /* 0x000000021b067223 */ /* 0x000fe20000000006 */
[----:B------:R-:W-:Y:S01]  /*6980*/  LOP3.LUT R2, R36, 0xffff0000, RZ, 0xc0, !PT ;  /* 0xffff000024027812 */ /* 0x000fe200078ec0ff */
[C---:B------:R-:W-:Y:S01]  /*6990*/  FMUL R11, R24.reuse, R11 ;  /* 0x0000000b180b7220 */ /* 0x040fe20000400000 */
[----:B------:R-:W-:Y:S01]  /*69a0*/  SHF.L.U32 R3, R37, 0x10, RZ ;  /* 0x0000001025037819 */ /* 0x000fe200000006ff */
[C---:B------:R-:W-:Y:S01]  /*69b0*/  FMUL R9, R24.reuse, R13 ;  /* 0x0000000d18097220 */ /* 0x040fe20000400000 */
[----:B------:R-:W-:Y:S01]  /*69c0*/  F2FP.BF16.F32.PACK_AB R34, R5, R4 ;  /* 0x000000040522723e */ /* 0x000fe200000010ff */
[C---:B------:R-:W-:Y:S01]  /*69d0*/  FMUL R10, R24.reuse, R14 ;  /* 0x0000000e180a7220 */ /* 0x040fe20000400000 */
[C---:B------:R-:W-:Y:S01]  /*69e0*/  FFMA R11, R27.reuse, R16, R11 ;  /* 0x000000101b0b7223 */ /* 0x040fe2000000000b */
[C---:B------:R-:W-:Y:S01]  /*69f0*/  FFMA R8, R27.reuse, R0, R8 ;  /* 0x000000001b087223 */ /* 0x040fe20000000008 */
[----:B------:R-:W-:Y:S01]  /*6a00*/  FFMA R9, R27, R2, R9 ;  /* 0x000000021b097223 */ /* 0x000fe20000000009 */
[----:B------:R-:W-:Y:S01]  /*6a10*/  LOP3.LUT R0, R37, 0xffff0000, RZ, 0xc0, !PT ;  /* 0xffff000025007812 */ /* 0x000fe200078ec0ff */
[----:B------:R-:W-:Y:S01]  /*6a20*/  FFMA R10, R27, R3, R10 ;  /* 0x000000031b0a7223 */ /* 0x000fe2000000000a */
[----:B------:R-:W-:Y:S01]  /*6a30*/  FMUL R15, R24, R15 ;  /* 0x0000000f180f7220 */ /* 0x000fe20000400000 */
[----:B------:R-:W-:Y:S01]  /*6a40*/  SHF.L.U32 R2, R38, 0x10, RZ ;  /* 0x0000001026027819 */ /* 0x000fe200000006ff */
[----:B------:R-:W-:Y:S01]  /*6a50*/  FMUL R13, R24, R17 ;  /* 0x00000011180d7220 */ /* 0x000fe20000400000 */
[----:B------:R-:W-:Y:S01]  /*6a60*/  LOP3.LUT R3, R38, 0xffff0000, RZ, 0xc0, !PT ;  /* 0xffff000026037812 */ /* 0x000fe200078ec0ff */
[C---:B------:R-:W-:Y:S01]  /*6a70*/  FMUL R14, R24.reuse, R18 ;  /* 0x00000012180e7220 */ /* 0x040fe20000400000 */
[----:B------:R-:W-:Y:S01]  /*6a80*/  SHF.L.U32 R4, R39, 0x10, RZ ;  /* 0x0000001027047819 */ /* 0x000fe200000006ff */
[----:B------:R-:W-:Y:S01]  /*6a90*/  FFMA R15, R27, R0, R15 ;  /* 0x000000001b0f7223 */ /* 0x000fe2000000000f */
[----:B------:R-:W-:Y:S01]  /*6aa0*/  LOP3.LUT R5, R39, 0xffff0000, RZ, 0xc0, !PT ;  /* 0xffff000027057812 */ /* 0x000fe200078ec0ff */
[----:B------:R-:W-:Y:S01]  /*6ab0*/  FMUL R19, R24, R19 ;  /* 0x0000001318137220 */ /* 0x000fe20000400000 */
[C---:B------:R-:W-:Y:S01]  /*6ac0*/  FFMA R12, R27.reuse, R2, R12 ;  /* 0x000000021b0c7223 */ /* 0x040fe2000000000c */
[C---:B------:R-:W-:Y:S01]  /*6ad0*/  FFMA R13, R27.reuse, R3, R13 ;  /* 0x000000031b0d7223 */ /* 0x040fe2000000000d */
[C---:B------:R-:W-:Y:S01]  /*6ae0*/  FFMA R14, R27.reuse, R4, R14 ;  /* 0x000000041b0e7223 */ /* 0x040fe2000000000e */
[----:B------:R-:W-:Y:S01]  /*6af0*/  FFMA R19, R27, R5, R19 ;  /* 0x000000051b137223 */ /* 0x000fe20000000013 */
[----:B------:R-:W-:Y:S02]  /*6b00*/  F2FP.BF16.F32.PACK_AB R35, R11, R6 ;  /* 0x000000060b23723e */ /* 0x000fe400000010ff */
[----:B------:R-:W-:Y:S02]  /*6b10*/  F2FP.BF16.F32.PACK_AB R8, R9, R8 ;  /* 0x000000080908723e */ /* 0x000fe400000010ff */
[----:B------:R-:W-:Y:S01]  /*6b20*/  F2FP.BF16.F32.PACK_AB R9, R15, R10 ;  /* 0x0000000a0f09723e */ /* 0x000fe200000010ff */
[----:B------:R1:W-:Y:S01]  /*6b30*/  STSM.16.M88.4 [R60+0x200], R32 ;  /* 0x000200203c007844 */ /* 0x0003e20000000200 */
[----:B------:R-:W-:Y:S02]  /*6b40*/  F2FP.BF16.F32.PACK_AB R10, R13, R12 ;  /* 0x0000000c0d0a723e */ /* 0x000fe400000010ff */
[----:B------:R-:W-:Y:S05]  /*6b50*/  F2FP.BF16.F32.PACK_AB R11, R19, R14 ;  /* 0x0000000e130b723e */ /* 0x000fea00000010ff */
[----:B------:R1:W-:Y:S01]  /*6b60*/  STSM.16.M88.4 [R59+0x200], R8 ;  /* 0x000200083b007844 */ /* 0x0003e20000000200 */
[----:B------:R-:W-:Y:S01]  /*6b70*/  @!PT LDS RZ, [RZ] ;  /* 0x00000000fffff984 */ /* 0x000fe20000000800 */
[----:B------:R-:W-:Y:S01]  /*6b80*/  @!PT LDS RZ, [RZ] ;  /* 0x00000000fffff984 */ /* 0x000fe20000000800 */
[----:B------:R-:W-:Y:S01]  /*6b90*/  @!PT LDS RZ, [RZ] ;  /* 0x00000000fffff984 */ /* 0x000fe20000000800 */
[----:B------:R-:W-:Y:S01]  /*6ba0*/  @!PT LDS RZ, [RZ] ;  /* 0x00000000fffff984 */ /* 0x000fe20000000800 */
[----:B------:R3:W-:Y:S07]  /*6bb0*/  MEMBAR.ALL.CTA ;  /* 0x0000000000007992 */ /* 0x0007ee0000008000 */
[----:B---3--:R-:W3:Y:S02]  /*6bc0*/  FENCE.VIEW.ASYNC.S ;  /* 0x00000000000073c6 */ /* 0x008ee40000000000 */
[----:B---3--:R-:W-:Y:S06]  /*6bd0*/  BAR.SYNC.DEFER_BLOCKING 0x1, 0x80 ;  /* 0x0042000000007b1d */ /* 0x008fec0000010000 */
[----:B------:R-:W-:Y:S05]  /*6be0*/  @P0 BRA `(.L_x_111) ;  /* 0x0000000000280947 */ /* 0x000fea0003800000 */
[----:B------:R-:W3:Y:S01]  /*6bf0*/  LDCU.64 UR6, c[0x0][0x348] ;  /* 0x00006900ff0677ac */ /* 0x000ee20008000a00 */
[----:B------:R-:W-:Y:S01]  /*6c00*/  UIADD3 UR4, UPT, UPT, UR44, 0x200, URZ ;  /* 0x000002002c047890 */ /* 0x000fe2000fffe0ff */
[----:B------:R-:W-:Y:S05]  /*6c10*/  UMOV UR51, UR36 ;  /* 0x0000002400337c82 */ /* 0x000fea0008000000 */
[----:B------:R-:W-:Y:S04]  /*6c20*/  MOV R50, UR4 ;  /* 0x0000000400327c02 */ /* 0x000fe80008000f00 */
[----:B------:R-:W-:Y:S01]  /*6c30*/  R2UR UR48, R50 ;  /* 0x00000000323072ca */ /* 0x000fe200000e0000 */
[----:B---3--:R-:W-:Y:S04]  /*6c40*/  UIADD3 UR4, UP0, UPT, UR6, 0x680, URZ ;  /* 0x0000068006047890 */ /* 0x008fe8000ff1e0ff */
[----:B------:R-:W-:Y:S09]  /*6c50*/  UIADD3.X UR5, UPT, UPT, URZ, UR7, URZ, UP0, !UPT ;  /* 0x00000007ff057290 */ /* 0x000ff200087fe4ff */
[----:B------:R3:W-:Y:S01]  /*6c60*/  UTMASTG.3D [UR48], [UR4] ;  /* 0x00000030040073b5 */ /* 0x0007e20008010000 */
[----:B------:R0:W-:Y:S01]  /*6c70*/  UTMACMDFLUSH ;  /* 0x00000000000079b7 */ /* 0x0001e20000000000 */
[----:B---3--:R-:W-:Y:S04]  /*6c80*/  DEPBAR.LE SB0, 0x1 ;  /* 0x000080400000791a */ /* 0x008fe80000000000 */
.L_x_111:
[----:B------:R-:W-:Y:S05]  /*6c90*/  BSYNC.RECONVERGENT B0 ;  /* 0x0000000000007941 */ /* 0x000fea0003800200 */
.L_x_110:
[----:B------:R-:W-:Y:S01]  /*6ca0*/  BAR.SYNC.DEFER_BLOCKING 0x1, 0x80 ;  /* 0x0042000000007b1d */ /* 0x000fe20000010000 */
[----:B------:R-:W-:Y:S01]  /*6cb0*/  ISETP.NE.AND P1, PT, R58, RZ, PT ;  /* 0x000000ff3a00720c */ /* 0x000fe20003f25270 */
[----:B------:R-:W-:Y:S01]  /*6cc0*/  UISETP.NE.AND UP0, UPT, UR47, URZ, UPT ;  /* 0x000000ff2f00728c */ /* 0x000fe2000bf05270 */
[----:B------:R-:W-:Y:S11]  /*6cd0*/  LEA R4, R61, UR44, 0x3 ;  /* 0x0000002c3d047c11 */ /* 0x000ff6000f8e18ff */
[----:B------:R-:W-:Y:S01]  /*6ce0*/  @P1 SHF.L.U32 R3, R55, 0x1f, RZ ;  /* 0x0000001f37031819 */ /* 0x000fe200000006ff */
[----:B------:R-:W-:Y:S06]  /*6cf0*/  BRA.U !UP0, `(.L_x_112) ;  /* 0x0000000108247547 */ /* 0x000fec000b800000 */
[----:B------:R-:W3:Y:S01]  /*6d00*/  S2R R0, SR_CgaCtaId ;  /* 0x0000000000007919 */ /* 0x000ee20000008800 */
[----:B------:R-:W-:Y:S01]  /*6d10*/  IMAD.U32 R2, RZ, RZ, UR46 ;  /* 0x0000002eff027e24 */ /* 0x000fe2000f8e00ff */
[----:B------:R-:W-:Y:S04]  /*6d20*/  UIADD3 UR4, UPT, UPT, UR46, 0x1, URZ ;  /* 0x000000012e047890 */ /* 0x000fe8000fffe0ff */
[----:B------:R-:W-:Y:S01]  /*6d30*/  @P1 LEA R2, R2, UR44, 0x3 ;  /* 0x0000002c02021c11 */ /* 0x000fe2000f8e18ff */
[----:B------:R-:W-:Y:S04]  /*6d40*/  UISETP.NE.AND UP0, UPT, UR4, 0x4, UPT ;  /* 0x000000040400788c */ /* 0x000fe8000bf05270 */
[----:B------:R-:W-:Y:S01]  /*6d50*/  @P1 VIADD R2, R2, 0xa0 ;  /* 0x000000a002021836 */ /* 0x000fe20000000000 */
[----:B------:R-:W-:Y:S04]  /*6d60*/  USEL UR46, UR4, URZ, UP0 ;  /* 0x000000ff042e7287 */ /* 0x000fe80008000000 */
[----:B---3--:R-:W-:Y:S04]  /*6d70*/  @P1 PRMT R0, R0, 0x654, R2 ;  /* 0x0000065400001816 */ /* 0x008fe80000000002 */
[----:B------:R3:W-:Y:S04]  /*6d80*/  @P1 SYNCS.ARRIVE.TRANS64.RED.A1T0 RZ, [R0+URZ], RZ ;  /* 0x000000ff00ff19a7 */ /* 0x0007e800081004ff */
.L_x_112:
[----:B------:R-:W4:Y:S01]  /*6d90*/  @P1 SYNCS.PHASECHK.TRANS64.TRYWAIT P0, [R4+URZ+0x80], R3 ;  /* 0x00008003040015a7 */ /* 0x000f2200080011ff */
[----:B------:R-:W-:Y:S01]  /*6da0*/  BSSY B1, `(.L_x_113) ;  /* 0x0000013000017945 */ /* 0x000fe20003800000 */
[----:B----4-:R-:W-:Y:S03]  /*6db0*/  @P1 SEL R63, RZ, 0x1, !P0 ;  /* 0x00000001ff3f1807 */ /* 0x010fe60004000000 */
[----:B------:R-:W-:Y:S05]  /*6dc0*/  @!P1 BRA `(.L_x_114) ;  /* 0x0000000000409947 */ /* 0x000fea0003800000 */
[----:B------:R-:W-:Y:S01]  /*6dd0*/  ISETP.NE.AND P1, PT, R64, RZ, PT ;  /* 0x000000ff4000720c */ /* 0x000fe20003f25270 */
[----:B------:R-:W-:Y:S01]  /*6de0*/  BSSY B0, `(.L_x_115) ;  /* 0x0000009000007945 */ /* 0x000fe20003800000 */
[----:B------:R-:W-:Y:S11]  /*6df0*/  ISETP.NE.AND P0, PT, R63, RZ, PT ;  /* 0x000000ff3f00720c */ /* 0x000ff60003f05270 */
[----:B------:R-:W-:Y:S05]  /*6e00*/  @P1 IMAD R3, R61, 0x1000, R62 ;  /* 0x000010003d031824 */ /* 0x000fea00078e023e */
[----:B------:R-:W-:Y:S05]  /*6e10*/  @P1 IADD3 R2, PT, PT, R3, UR44, RZ ;  /* 0x0000002c03021c10 */ /* 0x000fea000fffe0ff */
[----:B------:R-:W-:Y:S01]  /*6e20*/  @P1 IMAD.IADD R2, R56, 0x1, R2 ;  /* 0x0000000138021824 */ /* 0x000fe200078e0202 */
[----:B------:R-:W-:Y:S06]  /*6e30*/  @P0 BRA `(.L_x_116) ;  /* 0x00000000000c0947 */ /* 0x000fec0003800000 */
[----:B---3--:R-:W-:Y:S04]  /*6e40*/  SHF.L.U32 R0, R55, 0x1f, RZ ;  /* 0x0000001f37007819 */ /* 0x008fe800000006ff */
[----:B------:R-:W3:Y:S02]  /*6e50*/  SYNCS.PHASECHK.TRANS64.TRYWAIT P0, [R4+URZ+0x80], R0 ;  /* 0x00008000040075a7 */ /* 0x000ee400080011ff */
[----:B---3--:R-:W-:Y:S05]  /*6e60*/  @!P0 BRA `(.L_x_117) ;  /* 0x0000002800088947 */ /* 0x008fea0003800000 */
.L_x_116:
[----:B------:R-:W-:Y:S05]  /*6e70*/  BSYNC B0 ;  /* 0x0000000000007941 */ /* 0x000fea0003800000 */
.L_x_115:
[----:B------:R-:W-:Y:S02]  /*6e80*/  ISETP.NE.AND P0, PT, R64, RZ, PT ;  /* 0x000000ff4000720c */ /* 0x000fe40003f05270 */
[----:B------:R-:W-:Y:S11]  /*6e90*/  IADD3 R61, PT, PT, R61, 0x1, RZ ;  /* 0x000000013d3d7810 */ /* 0x000ff60007ffe0ff */
[----:B------:R-:W-:Y:S05]  /*6ea0*/  @P0 WARPSYNC.ALL ;  /* 0x0000000000000948 */ /* 0x000fea0003800000 */
[----:B------:R4:W1:Y:S04]  /*6eb0*/  @P0 LDSM.16.M88.4 R28, [R3+UR44+0x200] ;  /* 0x0002002c031c083b */ /* 0x0008680008000200 */
[----:B------:R4:W1:Y:S02]  /*6ec0*/  @P0 LDSM.16.M88.4 R36, [R2+0x200] ;  /* 0x000200000224083b */ /* 0x0008640000000200 */
.L_x_114:
[----:B------:R-:W-:Y:S05]  /*6ed0*/  BSYNC B1 ;  /* 0x0000000000017941 */ /* 0x000fea0003800000 */
.L_x_113:
[----:B---3--:R-:W-:Y:S05]  /*6ee0*/  VIADD R0, R25, 0x20 ;  /* 0x0000002019007836 */ /* 0x008fea0000000000 */
[----:B------:R-:W-:Y:S04]  /*6ef0*/  SHF.R.U32.HI R0, RZ, 0x15, R0 ;  /* 0x00000015ff007819 */ /* 0x000fe80000011600 */
[----:B------:R-:W-:Y:S11]  /*6f00*/  LOP3.LUT P0, RZ, R0, 0x3, R46, 0x48, !PT ;  /* 0x0000000300ff7812 */ /* 0x000ff6000780482e */
[----:B------:R-:W-:Y:S02]  /*6f10*/  @!UPT UIADD3 URZ, UPT, UPT, URZ, URZ, URZ ;  /* 0x000000fffffff290 */ /* 0x000fe4000fffe0ff */
[----:B------:R-:W-:Y:S05]  /*6f20*/  @!P0 BRA `(.L_x_118) ;  /* 0x0000000000408947 */ /* 0x000fea0003800000 */
[----:B------:R-:W3:Y:S01]  /*6f30*/  LDCU.64 UR8, c[0x4][0x70] ;  /* 0x01000e00ff0877ac */ /* 0x000ee20008000a00 */
[----:B----4-:R-:W-:Y:S01]  /*6f40*/  MOV R3, 0x0 ;  /* 0x0000000000037802 */ /* 0x010fe20000000f00 */
[----:B------:R-:W-:Y:S02]  /*6f50*/  HFMA2 R12, -RZ, RZ, 0, 5.9604644775390625e-08 ;  /* 0x00000001ff0c7431 */ /* 0x000fe400000001ff */
[----:B-1----:R-:W-:Y:S02]  /*6f60*/  IMAD.MOV.U32 R8, RZ, RZ, 0x192 ;  /* 0x00000192ff087424 */ /* 0x002fe400078e00ff */
[----:B------:R-:W-:Y:S01]  /*6f70*/  IMAD.MOV.U32 R13, RZ, RZ, RZ ;  /* 0x000000ffff0d7224 */ /* 0x000fe200078e00ff */
[----:B------:R-:W1:Y:S01]  /*6f80*/  LDCU.64 UR6, c[0x4][0x78] ;  /* 0x01000f00ff0677ac */ /* 0x000e620008000a00 */
[----:B------:R-:W4:Y:S01]  /*6f90*/  LDC.64 R2, c[0x4][R3] ;  /* 0x0100000003027b82 */ /* 0x000f220000000a00 */
[----:B------:R-:W5:Y:S01]  /*6fa0*/  LDCU.64 UR4, c[0x4][0x10] ;  /* 0x01000200ff0477ac */ /* 0x000f620008000a00 */
[----:B---3--:R-:W-:Y:S01]  /*6fb0*/  MOV R5, UR9 ;  /* 0x0000000900057c02 */ /* 0x008fe20008000f00 */
[----:B------:R-:W-:Y:S01]  /*6fc0*/  IMAD.U32 R4, RZ, RZ, UR8 ;  /* 0x00000008ff047e24 */ /* 0x000fe2000f8e00ff */
[----:B-1----:R-:W-:Y:S01]  /*6fd0*/  MOV R7, UR7 ;  /* 0x0000000700077c02 */ /* 0x002fe20008000f00 */
[----:B------:R-:W-:Y:S01]  /*6fe0*/  IMAD.U32 R6, RZ, RZ, UR6 ;  /* 0x00000006ff067e24 */ /* 0x000fe2000f8e00ff */
[----:B-----5:R-:W-:Y:S01]  /*6ff0*/  MOV R11, UR5 ;  /* 0x00000005000b7c02 */ /* 0x020fe20008000f00 */
[----:B------:R-:W-:Y:S02]  /*7000*/  IMAD.U32 R10, RZ, RZ, UR4 ;  /* 0x00000004ff0a7e24 */ /* 0x000fe4000f8e00ff */
[----:B------:R-:W-:Y:S07]  /*7010*/  LEPC R20, `(.L_x_118) ;  /* 0x000000001014794e */ /* 0x000fee0000000000 */
[----:B--2-4-:R-:W-:Y:S05]  /*7020*/  CALL.ABS.NOINC R2 ;  /* 0x0000000002007343 */ /* 0x014fea0003c00000 */
.L_x_118:
[----:B-1--4-:R-:W-:Y:S01]  /*7030*/  SHF.L.U32 R3, R28, 0x10, RZ ;  /* 0x000000101c037819 */ /* 0x012fe200000006ff */
[----:B------:R-:W-:Y:S05]  /*7040*/  WARPSYNC.ALL ;  /* 0x0000000000007948 */ /* 0x000fea0003800000 */
[----:B------:R-:W-:Y:S01]  /*7050*/  R2UR UR4, R25 ;  /* 0x00000000190472ca */ /* 0x000fe200000e0000 */
[----:B------:R-:W1:Y:S01]  /*7060*/  S2R R65, SR_CgaCtaId ;  /* 0x0000000000417919 */ /* 0x000e620000008800 */
[C---:B------:R-:W-:Y:S01]  /*7070*/  SHF.L.U32 R20, R29.reuse, 0x10, RZ ;  /* 0x000000101d147819 */ /* 0x040fe200000006ff */
[----:B------:R-:W-:Y:S01]  /*7080*/  BSSY.RECONVERGENT B0, `(.L_x_119) ;  /* 0x0000054000007945 */ /* 0x000fe20003800200 */
[----:B------:R-:W-:Y:S02]  /*7090*/  LOP3.LUT R21, R29, 0xffff0000, RZ, 0xc0, !PT ;  /* 0xffff00001d157812 */ /* 0x000fe400078ec0ff */
[----:B------:R-:W-:Y:S02]  /*70a0*/  ISETP.NE.AND P6, PT, R58, RZ, PT ;  /* 0x000000ff3a00720c */ /* 0x000fe40003fc5270 */
[----:B------:R-:W-:Y:S05]  /*70b0*/  ISETP.NE.AND P0, PT, R57, RZ, PT ;  /* 0x000000ff3900720c */ /* 0x000fea0003f05270 */
[----:B------:R-:W3:Y:S02]  /*70c0*/  LDTM.16dp256bit.x4 R4, tmem[UR4+0x20] ;  /* 0x00002004000479ee */ /* 0x000ee40008120000 */
[----:B---3--:R-:W-:Y:S01]  /*70d0*/  FMUL R0, R24, R4 ;  /* 0x0000000418007220 */ /* 0x008fe20000400000 */
[----:B------:R-:W-:Y:S01]  /*70e0*/  LOP3.LUT R4, R28, 0xffff0000, RZ, 0xc0, !PT ;  /* 0xffff00001c047812 */ /* 0x000fe200078ec0ff */
[C---:B------:R-:W-:Y:S01]  /*70f0*/  FMUL R2, R24.reuse, R5 ;  /* 0x0000000518027220 */ /* 0x040fe20000400000 */
[C---:B------:R-:W-:Y:S01]  /*7100*/  FMUL R7, R24.reuse, R7 ;  /* 0x0000000718077220 */ /* 0x040fe20000400000 */
[C---:B------:R-:W-:Y:S01]  /*7110*/  FFMA R0, R27.reuse, R3, R0 ;  /* 0x000000031b007223 */ /* 0x040fe20000000000 */
[C---:B------:R-:W-:Y:S01]  /*7120*/  FMUL R3, R24.reuse, R6 ;  /* 0x0000000618037220 */ /* 0x040fe20000400000 */
[C---:B------:R-:W-:Y:S01]  /*7130*/  FFMA R2, R27.reuse, R4, R2 ;  /* 0x000000041b027223 */ /* 0x040fe20000000002 */
[C---:B------:R-:W-:Y:S01]  /*7140*/  FMUL R4, R24.reuse, R8 ;  /* 0x0000000818047220 */ /* 0x040fe20000400000 */
[----:B------:R-:W-:Y:S01]  /*7150*/  FMUL R8, R24, R12 ;  /* 0x0000000c18087220 */ /* 0x000fe20000400000 */
[C---:B------:R-:W-:Y:S01]  /*7160*/  FFMA R3, R27.reuse, R20, R3 ;  /* 0x000000141b037223 */ /* 0x040fe20000000003 */
[----:B------:R-:W-:Y:S01]  /*7170*/  FFMA R7, R27, R21, R7 ;  /* 0x000000151b077223 */ /* 0x000fe20000000007 */
[----:B------:R-:W-:Y:S01]  /*7180*/  F2FP.BF16.F32.PACK_AB R32, R2, R0 ;  /* 0x000000000220723e */ /* 0x000fe200000010ff */
[----:B------:R-:W-:Y:S01]  /*7190*/  FMUL R12, R24, R16 ;  /* 0x00000010180c7220 */ /* 0x000fe20000400000 */
[----:B------:R-:W-:Y:S01]  /*71a0*/  SHF.L.U32 R16, R30, 0x10, RZ ;  /* 0x000000101e107819 */ /* 0x000fe200000006ff */
[----:B------:R-:W-:Y:S01]  /*71b0*/  FMUL R5, R24, R9 ;  /* 0x0000000918057220 */ /* 0x000fe20000400000 */
[----:B------:R-:W-:Y:S01]  /*71c0*/  LOP3.LUT R0, R30, 0xffff0000, RZ, 0xc0, !PT ;  /* 0xffff00001e007812 */ /* 0x000fe200078ec0ff */
[C---:B------:R-:W-:Y:S01]  /*71d0*/  FMUL R6, R24.reuse, R10 ;  /* 0x0000000a18067220 */ /* 0x040fe20000400000 */
[----:B------:R-:W-:Y:S01]  /*71e0*/  SHF.L.U32 R2, R31, 0x10, RZ ;  /* 0x000000101f027819 */ /* 0x000fe200000006ff */
[----:B------:R-:W-:Y:S01]  /*71f0*/  FFMA R4, R27, R16, R4 ;  /* 0x000000101b047223 */ /* 0x000fe20000000004 */
[----:B------:R-:W-:Y:S01]  /*7200*/  F2FP.BF16.F32.PACK_AB R33, R7, R3 ;  /* 0x000000030721723e */ /* 0x000fe200000010ff */
[----:B------:R-:W-:Y:S01]  /*7210*/  FFMA R5, R27, R0, R5 ;  /* 0x000000001b057223 */ /* 0x000fe20000000005 */
[----:B------:R-:W-:Y:S01]  /*7220*/  LOP3.LUT R3, R31, 0xffff0000, RZ, 0xc0, !PT ;  /* 0xffff00001f037812 */ /* 0x000fe200078ec0ff */
[----:B------:R-:W-:Y:S01]  /*7230*/  FMUL R11, R24, R11 ;  /* 0x0000000b180b7220 */ /* 0x000fe20000400000 */
[C---:B------:R-:W-:Y:S01]  /*7240*/  SHF.L.U32 R0, R36.reuse, 0x10, RZ ;  /* 0x0000001024007819 */ /* 0x040fe200000006ff */
[C---:B------:R-:W-:Y:S01]  /*7250*/  FFMA R6, R27.reuse, R2, R6 ;  /* 0x000000021b067223 */ /* 0x040fe20000000006 */
[----:B------:R-:W-:Y:S01]  /*7260*/  LOP3.LUT R2, R36, 0xffff0000, RZ, 0xc0, !PT ;  /* 0xffff000024027812 */ /* 0x000fe200078ec0ff */
[----:B------:R-:W-:Y:S01]  /*7270*/  FFMA R11, R27, R3, R11 ;  /* 0x000000031b0b7223 */ /* 0x000fe2000000000b */
[----:B------:R-:W-:Y:S01]  /*7280*/  SHF.L.U32 R3, R37, 0x10, RZ ;  /* 0x0000001025037819 */ /* 0x000fe200000006ff */
[C---:B------:R-:W-:Y:S01]  /*7290*/  FMUL R9, R24.reuse, R13 ;  /* 0x0000000d18097220 */ /* 0x040fe20000400000 */
[----:B------:R-:W-:Y:S01]  /*72a0*/  F2FP.BF16.F32.PACK_AB R34, R5, R4 ;  /* 0x000000040522723e */ /* 0x000fe200000010ff */
[----:B------:R-:W-:Y:S01]  /*72b0*/  FMUL R10, R24, R14 ;  /* 0x0000000e180a7220 */ /* 0x000fe20000400000 */
[----:B------:R-:W-:Y:S01]  /*72c0*/  SHF.L.U32 R4, R39, 0x10, RZ ;  /* 0x0000001027047819 */ /* 0x000fe200000006ff */
[----:B------:R-:W-:Y:S01]  /*72d0*/  FFMA R8, R27, R0, R8 ;  /* 0x000000001b087223 */ /* 0x000fe20000000008 */
[----:B------:R-:W-:Y:S01]  /*72e0*/  LOP3.LUT R0, R37, 0xffff0000, RZ, 0xc0, !PT ;  /* 0xffff000025007812 */ /* 0x000fe200078ec0ff */
[C---:B------:R-:W-:Y:S01]  /*72f0*/  FFMA R9, R27.reuse, R2, R9 ;  /* 0x000000021b097223 */ /* 0x040fe20000000009 */
[C---:B------:R-:W-:Y:S01]  /*7300*/  SHF.L.U32 R2, R38.reuse, 0x10, RZ ;  /* 0x0000001026027819 */ /* 0x040fe200000006ff */
[----:B------:R-:W-:Y:S01]  /*7310*/  FFMA R10, R27, R3, R10 ;  /* 0x000000031b0a7223 */ /* 0x000fe2000000000a */
[----:B------:R-:W-:Y:S01]  /*7320*/  LOP3.LUT R3, R38, 0xffff0000, RZ, 0xc0, !PT ;  /* 0xffff000026037812 */ /* 0x000fe200078ec0ff */
[C---:B------:R-:W-:Y:S01]  /*7330*/  FMUL R15, R24.reuse, R15 ;  /* 0x0000000f180f7220 */ /* 0x040fe20000400000 */
[----:B------:R-:W-:Y:S01]  /*7340*/  LOP3.LUT R5, R39, 0xffff0000, RZ, 0xc0, !PT ;  /* 0xffff000027057812 */ /* 0x000fe200078ec0ff */
[C---:B------:R-:W-:Y:S01]  /*7350*/  FMUL R13, R24.reuse, R17 ;  /* 0x00000011180d7220 */ /* 0x040fe20000400000 */
[----:B------:R-:W-:Y:S01]  /*7360*/  F2FP.BF16.F32.PACK_AB R35, R11, R6 ;  /* 0x000000060b23723e */ /* 0x000fe200000010ff */
[C---:B------:R-:W-:Y:S01]  /*7370*/  FMUL R14, R24.reuse, R18 ;  /* 0x00000012180e7220 */ /* 0x040fe20000400000 */
[C---:B------:R-:W-:Y:S01]  /*7380*/  FFMA R15, R27.reuse, R0, R15 ;  /* 0x000000001b0f7223 */ /* 0x040fe2000000000f */
[----:B------:R-:W-:Y:S01]  /*7390*/  FMUL R19, R24, R19 ;  /* 0x0000001318137220 */ /* 0x000fe20000400000 */
[----:B------:R-:W-:Y:S01]  /*73a0*/  FFMA R12, R27, R2, R12 ;  /* 0x000000021b0c7223 */ /* 0x000fe2000000000c */
[----:B------:R3:W-:Y:S01]  /*73b0*/  STSM.16.M88.4 [R60+0x1200], R32 ;  /* 0x001200203c007844 */ /* 0x0007e20000000200 */
[----:B------:R-:W-:Y:S01]  /*73c0*/  F2FP.BF16.F32.PACK_AB R8, R9, R8 ;  /* 0x000000080908723e */ /* 0x000fe200000010ff */
[----:B------:R-:W-:Y:S01]  /*73d0*/  FFMA R13, R27, R3, R13 ;  /* 0x000000031b0d7223 */ /* 0x000fe2000000000d */
[----:B------:R-:W-:Y:S01]  /*73e0*/  F2FP.BF16.F32.PACK_AB R9, R15, R10 ;  /* 0x0000000a0f09723e */ /* 0x000fe200000010ff */
[C---:B------:R-:W-:Y:S01]  /*73f0*/  FFMA R14, R27.reuse, R4, R14 ;  /* 0x000000041b0e7223 */ /* 0x040fe2000000000e */
[----:B------:R-:W-:Y:S01]  /*7400*/  FFMA R19, R27, R5, R19 ;  /* 0x000000051b137223 */ /* 0x000fe20000000013 */
[----:B------:R-:W-:Y:S02]  /*7410*/  MOV R0, UR46 ;  /* 0x0000002e00007c02 */ /* 0x000fe40008000f00 */
[----:B------:R-:W-:Y:S02]  /*7420*/  F2FP.BF16.F32.PACK_AB R10, R13, R12 ;  /* 0x0000000c0d0a723e */ /* 0x000fe400000010ff */
[----:B------:R-:W-:Y:S02]  /*7430*/  F2FP.BF16.F32.PACK_AB R11, R19, R14 ;  /* 0x0000000e130b723e */ /* 0x000fe400000010ff */
[----:B------:R-:W-:Y:S02]  /*7440*/  @P6 LEA R0, R0, UR44, 0x3 ;  /* 0x0000002c00006c11 */ /* 0x000fe4000f8e18ff */
[----:B------:R-:W-:Y:S01]  /*7450*/  LEA R2, R61, UR44, 0x3 ;  /* 0x0000002c3d027c11 */ /* 0x000fe2000f8e18ff */
[----:B------:R3:W-:Y:S01]  /*7460*/  STSM.16.M88.4 [R59+0x1200], R8 ;  /* 0x001200083b007844 */ /* 0x0007e20000000200 */
[----:B------:R-:W-:Y:S02]  /*7470*/  @P6 IADD3 R0, PT, PT, R0, 0xa0, RZ ;  /* 0x000000a000006810 */ /* 0x000fe40007ffe0ff */
[----:B------:R-:W-:Y:S01]  /*7480*/  @P6 SHF.L.U32 R3, R55, 0x1f, RZ ;  /* 0x0000001f37036819 */ /* 0x000fe200000006ff */
[----:B------:R-:W-:Y:S01]  /*7490*/  @!PT LDS RZ, [RZ] ;  /* 0x00000000fffff984 */ /* 0x000fe20000000800 */
[----:B------:R-:W-:Y:S01]  /*74a0*/  @!PT LDS RZ, [RZ] ;  /* 0x00000000fffff984 */ /* 0x000fe20000000800 */
[----:B------:R-:W-:Y:S01]  /*74b0*/  @!PT LDS RZ, [RZ] ;  /* 0x00000000fffff984 */ /* 0x000fe20000000800 */
[----:B------:R-:W-:Y:S01]  /*74c0*/  @!PT LDS RZ, [RZ] ;  /* 0x00000000fffff984 */ /* 0x000fe20000000800 */
[----:B------:R4:W-:Y:S06]  /*74d0*/  MEMBAR.ALL.CTA ;  /* 0x0000000000007992 */ /* 0x0009ec0000008000 */
[----:B----4-:R-:W4:Y:S01]  /*74e0*/  FENCE.VIEW.ASYNC.S ;  /* 0x00000000000073c6 */ /* 0x010f220000000000 */
[----:B-1----:R-:W-:Y:S01]  /*74f0*/  @P6 PRMT R0, R65, 0x654, R0 ;  /* 0x0000065441006816 */ /* 0x002fe20000000000 */
[----:B----4-:R-:W-:Y:S06]  /*7500*/  BAR.SYNC.DEFER_BLOCKING 0x1, 0x80 ;  /* 0x0042000000007b1d */ /* 0x010fec0000010000 */
[----:B------:R-:W-:Y:S05]  /*7510*/  @P0 BRA `(.L_x_120) ;  /* 0x0000000000280947 */ /* 0x000fea0003800000 */
[----:B------:R-:W1:Y:S01]  /*7520*/  LDCU.64 UR6, c[0x0][0x348] ;  /* 0x00006900ff0677ac */ /* 0x000e620008000a00 */
[----:B------:R-:W-:Y:S02]  /*7530*/  UIADD3 UR9, UPT, UPT, UR49, 0x20, URZ ;  /* 0x0000002031097890 */ /* 0x000fe4000fffe0ff */
[----:B------:R-:W-:Y:S01]  /*7540*/  UIADD3 UR8, UPT, UPT, UR44, 0x1200, URZ ;  /* 0x000012002c087890 */ /* 0x000fe2000fffe0ff */
[----:B------:R-:W-:Y:S01]  /*7550*/  UMOV UR10, UR50 ;  /* 0x00000032000a7c82 */ /* 0x000fe20008000000 */
[----:B------:R-:W-:Y:S01]  /*7560*/  UMOV UR11, UR36 ;  /* 0x00000024000b7c82 */ /* 0x000fe20008000000 */
[----:B-1----:R-:W-:Y:S04]  /*7570*/  UIADD3 UR4, UP0, UPT, UR6, 0x680, URZ ;  /* 0x0000068006047890 */ /* 0x002fe8000ff1e0ff */
[----:B------:R-:W-:Y:S09]  /*7580*/  UIADD3.X UR5, UPT, UPT, URZ, UR7, URZ, UP0, !UPT ;  /* 0x00000007ff057290 */ /* 0x000ff200087fe4ff */
[----:B------:R1:W-:Y:S01]  /*7590*/  UTMASTG.3D [UR8], [UR4] ;  /* 0x00000008040073b5 */ /* 0x0003e20008010000 */
[----:B------:R0:W-:Y:S01]  /*75a0*/  UTMACMDFLUSH ;  /* 0x00000000000079b7 */ /* 0x0001e20000000000 */
[----:B-1----:R-:W-:Y:S04]  /*75b0*/  DEPBAR.LE SB0, 0x1 ;  /* 0x000080400000791a */ /* 0x002fe80000000000 */
.L_x_120:
[----:B------:R-:W-:Y:S05]  /*75c0*/  BSYNC.RECONVERGENT B0 ;  /* 0x0000000000007941 */ /* 0x000fea0003800200 */
.L_x_119:
[----:B------:R-:W-:Y:S01]  /*75d0*/  BAR.SYNC.DEFER_BLOCKING 0x1, 0x80 ;  /* 0x0042000000007b1d */ /* 0x000fe20000010000 */
[----:B------:R-:W-:Y:S04]  /*75e0*/  UIADD3 UR4, UPT, UPT, UR46, 0x1, URZ ;  /* 0x000000012e047890 */ /* 0x000fe8000fffe0ff */
[----:B------:R-:W-:Y:S04]  /*75f0*/  UISETP.NE.AND UP0, UPT, UR4, 0x4, UPT ;  /* 0x000000040400788c */ /* 0x000fe8000bf05270 */
[----:B------:R-:W-:Y:S01]  /*7600*/  USEL UR45, UR4, URZ, UP0 ;  /* 0x000000ff042d7287 */ /* 0x000fe20008000000 */
[----:B------:R1:W-:Y:S01]  /*7610*/  @P6 SYNCS.ARRIVE.TRANS64.RED.A1T0 RZ, [R0+URZ], RZ ;  /* 0x000000ff00ff69a7 */ /* 0x0003e200081004ff */
[----:B------:R-:W-:Y:S01]  /*7620*/  BSSY B1, `(.L_x_121) ;  /* 0x0000014000017945 */ /* 0x000fe20003800000 */
[----:B------:R-:W4:Y:S02]  /*7630*/  @P6 SYNCS.PHASECHK.TRANS64.TRYWAIT P0, [R2+URZ+0x80], R3 ;  /* 0x00008003020065a7 */ /* 0x000f2400080011ff */
[----:B----4-:R-:W-:Y:S01]  /*7640*/  @P6 SEL R63, RZ, 0x1, !P0 ;  /* 0x00000001ff3f6807 */ /* 0x010fe20004000000 */
[----:B-1----:R-:W-:Y:S06]  /*7650*/  @!P6 BRA `(.L_x_122) ;  /* 0x000000000040e947 */ /* 0x002fec0003800000 */
[----:B------:R-:W-:Y:S01]  /*7660*/  ISETP.NE.AND P1, PT, R64, RZ, PT ;  /* 0x000000ff4000720c */ /* 0x000fe20003f25270 */
[----:B------:R-:W-:Y:S01]  /*7670*/  BSSY B0, `(.L_x_123) ;  /* 0x0000009000007945 */ /* 0x000fe20003800000 */
[----:B------:R-:W-:Y:S11]  /*7680*/  ISETP.NE.AND P0, PT, R63, RZ, PT ;  /* 0x000000ff3f00720c */ /* 0x000ff60003f05270 */
[----:B------:R-:W-:Y:S05]  /*7690*/  @P1 IMAD R3, R61, 0x1000, R62 ;  /* 0x000010003d031824 */ /* 0x000fea00078e023e */
[----:B------:R-:W-:Y:S05]  /*76a0*/  @P1 IADD3 R0, PT, PT, R3, UR44, RZ ;  /* 0x0000002c03001c10 */ /* 0x000fea000fffe0ff */
[----:B------:R-:W-:Y:S01]  /*76b0*/  @P1 IMAD.IADD R0, R56, 0x1, R0 ;  /* 0x0000000138001824 */ /* 0x000fe200078e0200 */
[----:B------:R-:W-:Y:S06]  /*76c0*/  @P0 BRA `(.L_x_124) ;  /* 0x00000000000c0947 */ /* 0x000fec0003800000 */
[----:B------:R-:W-:Y:S04]  /*76d0*/  SHF.L.U32 R4, R55, 0x1f, RZ ;  /* 0x0000001f37047819 */ /* 0x000fe800000006ff */
[----:B------:R-:W1:Y:S02]  /*76e0*/  SYNCS.PHASECHK.TRANS64.TRYWAIT P0, [R2+URZ+0x80], R4 ;  /* 0x00008004020075a7 */ /* 0x000e6400080011ff */
[----:B-1----:R-:W-:Y:S05]  /*76f0*/  @!P0 BRA `(.L_x_125) ;  /* 0x0000001c00f88947 */ /* 0x002fea0003800000 */
.L_x_124:
[----:B------:R-:W-:Y:S05]  /*7700*/  BSYNC B0 ;  /* 0x0000000000007941 */ /* 0x000fea0003800000 */
.L_x_123:
[----:B------:R-:W-:Y:S02]  /*7710*/  ISETP.NE.AND P0, PT, R64, RZ, PT ;  /* 0x000000ff4000720c */ /* 0x000fe40003f05270 */
[----:B------:R-:W-:Y:S11]  /*7720*/  IADD3 R61, PT, PT, R61, 0x1, RZ ;  /* 0x000000013d3d7810 */ /* 0x000ff60007ffe0ff */
[----:B------:R-:W-:Y:S05]  /*7730*/  @P0 WARPSYNC.ALL ;  /* 0x0000000000000948 */ /* 0x000fea0003800000 */
[----:B------:R4:W1:Y:S04]  /*7740*/  @P0 LDSM.16.M88.4 R28, [R3+UR44+0x200] ;  /* 0x0002002c031c083b */ /* 0x0008680008000200 */
[----:B------:R4:W1:Y:S02]  /*7750*/  @P0 LDSM.16.M88.4 R36, [R0+0x200] ;  /* 0x000200000024083b */ /* 0x0008640000000200 */
.L_x_122:
[----:B------:R-:W-:Y:S05]  /*7760*/  BSYNC B1 ;  /* 0x0000000000017941 */ /* 0x000fea0003800000 */
.L_x_121:
[----:B----4-:R-:W-:Y:S05]  /*7770*/  VIADD R0, R25, 0x40 ;  /* 0x0000004019007836 */ /* 0x010fea0000000000 */
[----:B------:R-:W-:Y:S04]  /*7780*/  SHF.R.U32.HI R0, RZ, 0x15, R0 ;  /* 0x00000015ff007819 */ /* 0x000fe80000011600 */
[----:B------:R-:W-:Y:S11]  /*7790*/  LOP3.LUT P0, RZ, R0, 0x3, R46, 0x48, !PT ;  /* 0x0000000300ff7812 */ /* 0x000ff6000780482e */
[----:B------:R-:W-:Y:S02]  /*77a0*/  @!UPT UIADD3 URZ, UPT, UPT, URZ, URZ, URZ ;  /* 0x000000fffffff290 */ /* 0x000fe4000fffe0ff */
[----:B------:R-:W-:Y:S05]  /*77b0*/  @!P0 BRA `(.L_x_126) ;  /* 0x0000000000408947 */ /* 0x000fea0003800000 */
[----:B------:R-:W4:Y:S01]  /*77c0*/  LDCU.64 UR8, c[0x4][0x70] ;  /* 0x01000e00ff0877ac */ /* 0x000f220008000a00 */
[----:B------:R-:W-:Y:S01]  /*77d0*/  MOV R3, 0x0 ;  /* 0x0000000000037802 */ /* 0x000fe20000000f00 */
[----:B------:R-:W-:Y:S02]  /*77e0*/  HFMA2 R12, -RZ, RZ, 0, 5.9604644775390625e-08 ;  /* 0x00000001ff0c7431 */ /* 0x000fe400000001ff */
[----:B---3--:R-:W-:Y:S02]  /*77f0*/  IMAD.MOV.U32 R8, RZ, RZ, 0x192 ;  /* 0x00000192ff087424 */ /* 0x008fe400078e00ff */
[----:B------:R-:W-:Y:S01]  /*7800*/  IMAD.MOV.U32 R13, RZ, RZ, RZ ;  /* 0x000000ffff0d7224 */ /* 0x000fe200078e00ff */
[----:B------:R-:W3:Y:S01]  /*7810*/  LDCU.64 UR6, c[0x4][0x78] ;  /* 0x01000f00ff0677ac */ /* 0x000ee20008000a00 */
[----:B-1----:R-:W1:Y:S01]  /*7820*/  LDC.64 R2, c[0x4][R3] ;  /* 0x0100000003027b82 */ /* 0x002e620000000a00 */
[----:B------:R-:W5:Y:S01]  /*7830*/  LDCU.64 UR4, c[0x4][0x10] ;  /* 0x01000200ff0477ac */ /* 0x000f620008000a00 */
[----:B----4-:R-:W-:Y:S01]  /*7840*/  MOV R5, UR9 ;  /* 0x0000000900057c02 */ /* 0x010fe20008000f00 */
[----:B------:R-:W-:Y:S01]  /*7850*/  IMAD.U32 R4, RZ, RZ, UR8 ;  /* 0x00000008ff047e24 */ /* 0x000fe2000f8e00ff */
[----:B---3--:R-:W-:Y:S01]  /*7860*/  MOV R7, UR7 ;  /* 0x0000000700077c02 */ /* 0x008fe20008000f00 */
[----:B------:R-:W-:Y:S01]  /*7870*/  IMAD.U32 R6, RZ, RZ, UR6 ;  /* 0x00000006ff067e24 */ /* 0x000fe2000f8e00ff */
[----:B-----5:R-:W-:Y:S01]  /*7880*/  MOV R11, UR5 ;  /* 0x00000005000b7c02 */ /* 0x020fe20008000f00 */
[----:B------:R-:W-:Y:S02]  /*7890*/  IMAD.U32 R10, RZ, RZ, UR4 ;  /* 0x00000004ff0a7e24 */ /* 0x000fe4000f8e00ff */
[----:B------:R-:W-:Y:S07]  /*78a0*/  LEPC R20, `(.L_x_126) ;  /* 0x000000001014794e */ /* 0x000fee0000000000 */
[----:B-12---:R-:W-:Y:S05]  /*78b0*/  CALL.ABS.NOINC R2 ;  /* 0x0000000002007343 */ /* 0x006fea0003c00000 */
.L_x_126:
[----:B-1----:R-:W-:Y:S01]  /*78c0*/  SHF.L.U32 R3, R28, 0x10, RZ ;  /* 0x000000101c037819 */ /* 0x002fe200000006ff */
[----:B------:R-:W-:Y:S05]  /*78d0*/  WARPSYNC.ALL ;  /* 0x0000000000007948 */ /* 0x000fea0003800000 */
[----:B------:R-:W-:Y:S01]  /*78e0*/  R2UR UR4, R25 ;  /* 0x00000000190472ca */ /* 0x000fe200000e0000 */
[----:B------:R-:W-:Y:S01]  /*78f0*/  BSSY.RECONVERGENT B0, `(.L_x_127) ;  /* 0x0000055000007945 */ /* 0x000fe20003800200 */
[C---:B------:R-:W-:Y:S02]  /*7900*/  SHF.L.U32 R20, R29.reuse, 0x10, RZ ;  /* 0x000000101d147819 */ /* 0x040fe400000006ff */
[----:B------:R-:W-:Y:S02]  /*7910*/  LOP3.LUT R21, R29, 0xffff0000, RZ, 0xc0, !PT ;  /* 0xffff00001d157812 */ /* 0x000fe400078ec0ff */
[----:B------:R-:W-:Y:S02]  /*7920*/  ISETP.NE.AND P6, PT, R58, RZ, PT ;  /* 0x000000ff3a00720c */ /* 0x000fe40003fc5270 */
[----:B------:R-:W-:Y:S05]  /*7930*/  ISETP.NE.AND P0, PT, R57, RZ, PT ;  /* 0x000000ff3900720c */ /* 0x000fea0003f05270 */
[----:B---3--:R-:W1:Y:S02]  /*7940*/  LDTM.16dp256bit.x4 R4, tmem[UR4+0x40] ;  /* 0x00004004000479ee */ /* 0x008e640008120000 */
[----:B-1----:R-:W-:Y:S01]  /*7950*/  FMUL R0, R24, R4 ;  /* 0x0000000418007220 */ /* 0x002fe20000400000 */
[----:B------:R-:W-:Y:S01]  /*7960*/  LOP3.LUT R4, R28, 0xffff0000, RZ, 0xc0, !PT ;  /* 0xffff00001c047812 */ /* 0x000fe200078ec0ff */
[C---:B------:R-:W-:Y:S01]  /*7970*/  FMUL R2, R24.reuse, R5 ;  /* 0x0000000518027220 */ /* 0x040fe20000400000 */
        /* <DEDUP_REMOVED lines=26> */
[----:B------:R-:W-:Y:S01]  /*7b20*/  FMUL R10, R24, R14 ;  /* 0x0000000e180a7220 */ /* 0x000fe20000400000 */
[----:B------:R-:W-:Y:S01]  /*7b30*/  SHF.L.U32 R4, R39, 0x10, RZ ;  /* 0x0000001027047819 */ /* 0x000fe200000006ff */
[----:B------:R-:W-:Y:S01]  /*7b40*/  FFMA R11, R27, R16, R11 ;  /* 0x000000101b0b7223 */ /* 0x000fe2000000000b */
[----:B------:R-:W-:Y:S01]  /*7b50*/  LOP3.LUT R5, R39, 0xffff0000, RZ, 0xc0, !PT ;  /* 0xffff000027057812 */ /* 0x000fe200078ec0ff */
[----:B------:R-:W-:Y:S01]  /*7b60*/  FFMA R8, R27, R0, R8 ;  /* 0x000000001b087223 */ /* 0x000fe20000000008 */
[----:B------:R-:W-:Y:S01]  /*7b70*/  LOP3.LUT R0, R37, 0xffff0000, RZ, 0xc0, !PT ;  /* 0xffff000025007812 */ /* 0x000fe200078ec0ff */
[C---:B------:R-:W-:Y:S01]  /*7b80*/  FFMA R9, R27.reuse, R2, R9 ;  /* 0x000000021b097223 */ /* 0x040fe20000000009 */
[C---:B------:R-:W-:Y:S01]  /*7b90*/  SHF.L.U32 R2, R38.reuse, 0x10, RZ ;  /* 0x0000001026027819 */ /* 0x040fe200000006ff */
[----:B------:R-:W-:Y:S01]  /*7ba0*/  FFMA R10, R27, R3, R10 ;  /* 0x000000031b0a7223 */ /* 0x000fe2000000000a */
[----:B------:R-:W-:Y:S01]  /*7bb0*/  LOP3.LUT R3, R38, 0xffff0000, RZ, 0xc0, !PT ;  /* 0xffff000026037812 */ /* 0x000fe200078ec0ff */
[C---:B------:R-:W-:Y:S01]  /*7bc0*/  FMUL R15, R24.reuse, R15 ;  /* 0x0000000f180f7220 */ /* 0x040fe20000400000 */
[----:B------:R-:W-:Y:S01]  /*7bd0*/  F2FP.BF16.F32.PACK_AB R35, R11, R6 ;  /* 0x000000060b23723e */ /* 0x000fe200000010ff */
[C---:B------:R-:W-:Y:S01]  /*7be0*/  FMUL R13, R24.reuse, R17 ;  /* 0x00000011180d7220 */ /* 0x040fe20000400000 */
[C---:B------:R-:W-:Y:S01]  /*7bf0*/  FMUL R14, R24.reuse, R18 ;  /* 0x00000012180e7220 */ /* 0x040fe20000400000 */
[----:B------:R-:W-:Y:S01]  /*7c00*/  FFMA R15, R27, R0, R15 ;  /* 0x000000001b0f7223 */ /* 0x000fe2000000000f */
[----:B------:R-:W-:Y:S01]  /*7c10*/  FMUL R19, R24, R19 ;  /* 0x0000001318137220 */ /* 0x000fe20000400000 */
[----:B------:R1:W-:Y:S01]  /*7c20*/  STSM.16.M88.4 [R60+0x2200], R32 ;  /* 0x002200203c007844 */ /* 0x0003e20000000200 */
[----:B------:R-:W-:Y:S01]  /*7c30*/  F2FP.BF16.F32.PACK_AB R8, R9, R8 ;  /* 0x000000080908723e */ /* 0x000fe200000010ff */
[----:B------:R-:W-:Y:S01]  /*7c40*/  FFMA R12, R27, R2, R12 ;  /* 0x000000021b0c7223 */ /* 0x000fe2000000000c */
[----:B------:R-:W-:Y:S01]  /*7c50*/  F2FP.BF16.F32.PACK_AB R9, R15, R10 ;  /* 0x0000000a0f09723e */ /* 0x000fe200000010ff */
[C---:B------:R-:W-:Y:S01]  /*7c60*/  FFMA R13, R27.reuse, R3, R13 ;  /* 0x000000031b0d7223 */ /* 0x040fe2000000000d */
        /* <DEDUP_REMOVED lines=15> */
[----:B---3--:R-:W3:Y:S01]  /*7d60*/  FENCE.VIEW.ASYNC.S ;  /* 0x00000000000073c6 */ /* 0x008ee20000000000 */
[----:B------:R-:W-:Y:S01]  /*7d70*/  @P6 PRMT R0, R65, 0x654, R0 ;  /* 0x0000065441006816 */ /* 0x000fe20000000000 */
[----:B---3--:R-:W-:Y:S06]  /*7d80*/  BAR.SYNC.DEFER_BLOCKING 0x1, 0x80 ;  /* 0x0042000000007b1d */ /* 0x008fec0000010000 */
[----:B------:R-:W-:Y:S05]  /*7d90*/  @P0 BRA `(.L_x_128) ;  /* 0x0000000000280947 */ /* 0x000fea0003800000 */
[----:B------:R-:W3:Y:S01]  /*7da0*/  LDCU.64 UR6, c[0x0][0x348] ;  /* 0x00006900ff0677ac */ /* 0x000ee20008000a00 */
[----:B------:R-:W-:Y:S02]  /*7db0*/  UIADD3 UR9, UPT, UPT, UR49, 0x40, URZ ;  /* 0x0000004031097890 */ /* 0x000fe4000fffe0ff */
[----:B------:R-:W-:Y:S01]  /*7dc0*/  UIADD3 UR8, UPT, UPT, UR44, 0x2200, URZ ;  /* 0x000022002c087890 */ /* 0x000fe2000fffe0ff */
[----:B------:R-:W-:Y:S01]  /*7dd0*/  UMOV UR10, UR50 ;  /* 0x00000032000a7c82 */ /* 0x000fe20008000000 */
[----:B------:R-:W-:Y:S01]  /*7de0*/  UMOV UR11, UR36 ;  /* 0x00000024000b7c82 */ /* 0x000fe20008000000 */
[----:B---3--:R-:W-:Y:S04]  /*7df0*/  UIADD3 UR4, UP0, UPT, UR6, 0x680, URZ ;  /* 0x0000068006047890 */ /* 0x008fe8000ff1e0ff */
[----:B------:R-:W-:Y:S09]  /*7e00*/  UIADD3.X UR5, UPT, UPT, URZ, UR7, URZ, UP0, !UPT ;  /* 0x00000007ff057290 */ /* 0x000ff200087fe4ff */
[----:B------:R3:W-:Y:S01]  /*7e10*/  UTMASTG.3D [UR8], [UR4] ;  /* 0x00000008040073b5 */ /* 0x0007e20008010000 */
[----:B------:R0:W-:Y:S01]  /*7e20*/  UTMACMDFLUSH ;  /* 0x00000000000079b7 */ /* 0x0001e20000000000 */
[----:B---3--:R-:W-:Y:S04]  /*7e30*/  DEPBAR.LE SB0, 0x1 ;  /* 0x000080400000791a */ /* 0x008fe80000000000 */
.L_x_128:
[----:B------:R-:W-:Y:S05]  /*7e40*/  BSYNC.RECONVERGENT B0 ;  /* 0x0000000000007941 */ /* 0x000fea0003800200 */
.L_x_127:
        /* <DEDUP_REMOVED lines=8> */
[----:B---3--:R-:W-:Y:S06]  /*7ed0*/  @!P6 BRA `(.L_x_130) ;  /* 0x000000000040e947 */ /* 0x008fec0003800000 */
        /* <DEDUP_REMOVED lines=8> */
[----:B------:R-:W3:Y:S02]  /*7f60*/  SYNCS.PHASECHK.TRANS64.TRYWAIT P0, [R3+URZ+0x80], R0 ;  /* 0x00008000030075a7 */ /* 0x000ee400080011ff */
[----:B---3--:R-:W-:Y:S05]  /*7f70*/  @!P0 BRA `(.L_x_133) ;  /* 0x0000001400ec8947 */ /* 0x008fea0003800000 */
.L_x_132:
[----:B------:R-:W-:Y:S05]  /*7f80*/  BSYNC B0 ;  /* 0x0000000000007941 */ /* 0x000fea0003800000 */
.L_x_131:
[----:B------:R-:W-:Y:S11]  /*7f90*/  ISETP.NE.AND P0, PT, R64, RZ, PT ;  /* 0x000000ff4000720c */ /* 0x000ff60003f05270 */
[----:B------:R-:W-:Y:S02]  /*7fa0*/  @!UPT UIADD3 URZ, UPT, UPT, URZ, URZ, URZ ;  /* 0x000000fffffff290 */ /* 0x000fe4000fffe0ff */
[----:B------:R-:W-:Y:S05]  /*7fb0*/  @P0 WARPSYNC.ALL ;  /* 0x0000000000000948 */ /* 0x000fea0003800000 */
[----:B------:R4:W1:Y:S04]  /*7fc0*/  @P0 LDSM.16.M88.4 R28, [R61+UR44+0x200] ;  /* 0x0002002c3d1c083b */ /* 0x0008680008000200 */
[----:B------:R4:W1:Y:S02]  /*7fd0*/  @P0 LDSM.16.M88.4 R36, [R2+0x200] ;  /* 0x000200000224083b */ /* 0x0008640000000200 */
.L_x_130:
[----:B------:R-:W-:Y:S05]  /*7fe0*/  BSYNC B1 ;  /* 0x0000000000017941 */ /* 0x000fea0003800000 */
.L_x_129:
[----:B---3--:R-:W-:Y:S05]  /*7ff0*/  VIADD R0, R25, 0x60 ;  /* 0x0000006019007836 */ /* 0x008fea0000000000 */
[----:B------:R-:W-:Y:S04]  /*8000*/  SHF.R.U32.HI R0, RZ, 0x15, R0 ;  /* 0x00000015ff007819 */ /* 0x000fe80000011600 */
[----:B------:R-:W-:Y:S11]  /*8010*/  LOP3.LUT P0, RZ, R0, 0x3, R46, 0x48, !PT ;  /* 0x0000000300ff7812 */ /* 0x000ff6000780482e */
[----:B------:R-:W-:Y:S02]  /*8020*/  @!UPT UIADD3 URZ, UPT, UPT, URZ, URZ, URZ ;  /* 0x000000fffffff290 */ /* 0x000fe4000fffe0ff */
[----:B------:R-:W-:Y:S05]  /*8030*/  @!P0 BRA `(.L_x_134) ;  /* 0x0000000000408947 */ /* 0x000fea0003800000 */
[----:B------:R-:W3:Y:S01]  /*8040*/  LDCU.64 UR8, c[0x4][0x70] ;  /* 0x01000e00ff0877ac */ /* 0x000ee20008000a00 */
[----:B------:R-:W-:Y:S01]  /*8050*/  MOV R3, 0x0 ;  /* 0x0000000000037802 */ /* 0x000fe20000000f00 */
[----:B------:R-:W-:Y:S02]  /*8060*/  HFMA2 R12, -RZ, RZ, 0, 5.9604644775390625e-08 ;  /* 0x00000001ff0c7431 */ /* 0x000fe400000001ff */
[----:B-1----:R-:W-:Y:S02]  /*8070*/  IMAD.MOV.U32 R8, RZ, RZ, 0x192 ;  /* 0x00000192ff087424 */ /* 0x002fe400078e00ff */
[----:B------:R-:W-:Y:S01]  /*8080*/  IMAD.MOV.U32 R13, RZ, RZ, RZ ;  /* 0x000000ffff0d7224 */ /* 0x000fe200078e00ff */
[----:B------:R-:W1:Y:S01]  /*8090*/  LDCU.64 UR6, c[0x4][0x78] ;  /* 0x01000f00ff0677ac */ /* 0x000e620008000a00 */
[----:B----4-:R-:W4:Y:S01]  /*80a0*/  LDC.64 R2, c[0x4][R3] ;  /* 0x0100000003027b82 */ /* 0x010f220000000a00 */
        /* <DEDUP_REMOVED lines=9> */
.L_x_134:
[----:B------:R-:W-:Y:S01]  /*8140*/  ISETP.NE.AND P0, PT, R57, RZ, PT ;  /* 0x000000ff3900720c */ /* 0x000fe20003f05270 */
[----:B------:R-:W-:Y:S05]  /*8150*/  WARPSYNC.ALL ;  /* 0x0000000000007948 */ /* 0x000fea0003800000 */
[----:B------:R-:W-:Y:S01]  /*8160*/  R2UR UR4, R25 ;  /* 0x00000000190472ca */ /* 0x000fe200000e0000 */
[----:B------:R-:W3:Y:S01]  /*8170*/  S2UR UR5, SR_CgaCtaId ;  /* 0x00000000000579c3 */ /* 0x000ee20000008800 */
[C---:B-1----:R-:W-:Y:S01]  /*8180*/  SHF.L.U32 R0, R28.reuse, 0x10, RZ ;  /* 0x000000101c007819 */ /* 0x042fe200000006ff */
[----:B------:R-:W-:Y:S01]  /*8190*/  BSSY.RECONVERGENT B0, `(.L_x_135) ;  /* 0x0000052000007945 */ /* 0x000fe20003800200 */
[----:B----4-:R-:W-:Y:S02]  /*81a0*/  LOP3.LUT R2, R28, 0xffff0000, RZ, 0xc0, !PT ;  /* 0xffff00001c027812 */ /* 0x010fe400078ec0ff */
[C---:B------:R-:W-:Y:S02]  /*81b0*/  SHF.L.U32 R3, R29.reuse, 0x10, RZ ;  /* 0x000000101d037819 */ /* 0x040fe400000006ff */
[----:B------:R-:W-:Y:S02]  /*81c0*/  LOP3.LUT R20, R29, 0xffff0000, RZ, 0xc0, !PT ;  /* 0xffff00001d147812 */ /* 0x000fe400078ec0ff */
[C---:B------:R-:W-:Y:S02]  /*81d0*/  SHF.L.U32 R21, R30.reuse, 0x10, RZ ;  /* 0x000000101e157819 */ /* 0x040fe400000006ff */
[----:B------:R-:W-:Y:S01]  /*81e0*/  LOP3.LUT R25, R30, 0xffff0000, RZ, 0xc0, !PT ;  /* 0xffff00001e197812 */ /* 0x000fe200078ec0ff */
[----:B------:R-:W1:Y:S01]  /*81f0*/  LDTM.16dp256bit.x4 R4, tmem[UR4+0x60] ;  /* 0x00006004000479ee */ /* 0x000e620008120000 */
[----:B------:R-:W-:Y:S01]  /*8200*/  R2UR UR4, R26 ;  /* 0x000000001a0472ca */ /* 0x000fe200000e0000 */
[----:B------:R-:W-:Y:S01]  /*8210*/  NOP ;  /* 0x0000000000007918 */ /* 0x000fe20000000000 */
[C---:B------:R-:W-:Y:S02]  /*8220*/  SHF.L.U32 R26, R31.reuse, 0x10, RZ ;  /* 0x000000101f1a7819 */ /* 0x040fe400000006ff */
[----:B------:R-:W-:Y:S02]  /*8230*/  LOP3.LUT R28, R31, 0xffff0000, RZ, 0xc0, !PT ;  /* 0xffff00001f1c7812 */ /* 0x000fe400078ec0ff */
[C---:B------:R-:W-:Y:S02]  /*8240*/  SHF.L.U32 R29, R36.reuse, 0x10, RZ ;  /* 0x00000010241d7819 */ /* 0x040fe400000006ff */
[----:B------:R-:W-:Y:S02]  /*8250*/  LOP3.LUT R30, R36, 0xffff0000, RZ, 0xc0, !PT ;  /* 0xffff0000241e7812 */ /* 0x000fe400078ec0ff */
[C---:B------:R-:W-:Y:S02]  /*8260*/  SHF.L.U32 R31, R37.reuse, 0x10, RZ ;  /* 0x00000010251f7819 */ /* 0x040fe400000006ff */
[----:B------:R-:W-:Y:S01]  /*8270*/  LOP3.LUT R32, R37, 0xffff0000, RZ, 0xc0, !PT ;  /* 0xffff000025207812 */ /* 0x000fe200078ec0ff */
[----:B------:R-:W-:Y:S01]  /*8280*/  UIADD3 UR4, UPT, UPT, UR4, 0x110, URZ ;  /* 0x0000011004047890 */ /* 0x000fe2000fffe0ff */
[C---:B------:R-:W-:Y:S02]  /*8290*/  SHF.L.U32 R33, R38.reuse, 0x10, RZ ;  /* 0x0000001026217819 */ /* 0x040fe400000006ff */
[----:B------:R-:W-:Y:S02]  /*82a0*/  LOP3.LUT R34, R38, 0xffff0000, RZ, 0xc0, !PT ;  /* 0xffff000026227812 */ /* 0x000fe400078ec0ff */
[C---:B------:R-:W-:Y:S02]  /*82b0*/  SHF.L.U32 R35, R39.reuse, 0x10, RZ ;  /* 0x0000001027237819 */ /* 0x040fe400000006ff */
[----:B------:R-:W-:Y:S01]  /*82c0*/  LOP3.LUT R36, R39, 0xffff0000, RZ, 0xc0, !PT ;  /* 0xffff000027247812 */ /* 0x000fe200078ec0ff */
[C---:B-1----:R-:W-:Y:S01]  /*82d0*/  FMUL R4, R24.reuse, R4 ;  /* 0x0000000418047220 */ /* 0x042fe20000400000 */
[----:B---3--:R-:W-:Y:S01]  /*82e0*/  UPRMT UR4, UR5, 0x654, UR4 ;  /* 0x0000065405047896 */ /* 0x008fe20008000004 */
[C---:B------:R-:W-:Y:S01]  /*82f0*/  FMUL R5, R24.reuse, R5 ;  /* 0x0000000518057220 */ /* 0x040fe20000400000 */
[C---:B------:R-:W-:Y:S01]  /*8300*/  FMUL R6, R24.reuse, R6 ;  /* 0x0000000618067220 */ /* 0x040fe20000400000 */
[C---:B------:R-:W-:Y:S01]  /*8310*/  FFMA R4, R27.reuse, R0, R4 ;  /* 0x000000001b047223 */ /* 0x040fe20000000004 */
[C---:B------:R-:W-:Y:S01]  /*8320*/  FMUL R7, R24.reuse, R7 ;  /* 0x0000000718077220 */ /* 0x040fe20000400000 */
[C---:B------:R-:W-:Y:S01]  /*8330*/  FFMA R5, R27.reuse, R2, R5 ;  /* 0x000000021b057223 */ /* 0x040fe20000000005 */
[C---:B------:R-:W-:Y:S01]  /*8340*/  FFMA R6, R27.reuse, R3, R6 ;  /* 0x000000031b067223 */ /* 0x040fe20000000006 */
[C---:B------:R-:W-:Y:S01]  /*8350*/  FMUL R8, R24.reuse, R8 ;  /* 0x0000000818087220 */ /* 0x040fe20000400000 */
[----:B------:R-:W-:Y:S01]  /*8360*/  FFMA R7, R27, R20, R7 ;  /* 0x000000141b077223 */ /* 0x000fe20000000007 */
[----:B------:R-:W-:Y:S01]  /*8370*/  SYNCS.ARRIVE.TRANS64.RED.A1T0 RZ, [UR4], RZ ;  /* 0x000000ffffff79a7 */ /* 0x000fe20008100404 */
[----:B------:R-:W-:Y:S01]  /*8380*/  F2FP.BF16.F32.PACK_AB R4, R5, R4 ;  /* 0x000000040504723e */ /* 0x000fe200000010ff */
[----:B------:R-:W-:Y:S01]  /*8390*/  FFMA R8, R27, R21, R8 ;  /* 0x000000151b087223 */ /* 0x000fe20000000008 */
[C---:B------:R-:W-:Y:S01]  /*83a0*/  FMUL R9, R24.reuse, R9 ;  /* 0x0000000918097220 */ /* 0x040fe20000400000 */
[----:B------:R-:W-:Y:S01]  /*83b0*/  F2FP.BF16.F32.PACK_AB R5, R7, R6 ;  /* 0x000000060705723e */ /* 0x000fe200000010ff */
[C---:B------:R-:W-:Y:S01]  /*83c0*/  FMUL R0, R24.reuse, R10 ;  /* 0x0000000a18007220 */ /* 0x040fe20000400000 */
[C---:B------:R-:W-:Y:S01]  /*83d0*/  FMUL R2, R24.reuse, R11 ;  /* 0x0000000b18027220 */ /* 0x040fe20000400000 */
[C---:B------:R-:W-:Y:S01]  /*83e0*/  FMUL R3, R24.reuse, R12 ;  /* 0x0000000c18037220 */ /* 0x040fe20000400000 */
[C---:B------:R-:W-:Y:S01]  /*83f0*/  FFMA R9, R27.reuse, R25, R9 ;  /* 0x000000191b097223 */ /* 0x040fe20000000009 */
[C---:B------:R-:W-:Y:S01]  /*8400*/  FMUL R10, R24.reuse, R13 ;  /* 0x0000000d180a7220 */ /* 0x040fe20000400000 */
[C---:B------:R-:W-:Y:S01]  /*8410*/  FFMA R0, R27.reuse, R26, R0 ;  /* 0x0000001a1b007223 */ /* 0x040fe20000000000 */
[C---:B------:R-:W-:Y:S01]  /*8420*/  FMUL R11, R24.reuse, R14 ;  /* 0x0000000e180b7220 */ /* 0x040fe20000400000 */
[C---:B------:R-:W-:Y:S01]  /*8430*/  FFMA R2, R27.reuse, R28, R2 ;  /* 0x0000001c1b027223 */ /* 0x040fe20000000002 */
[C---:B------:R-:W-:Y:S01]  /*8440*/  FMUL R15, R24.reuse, R15 ;  /* 0x0000000f180f7220 */ /* 0x040fe20000400000 */
[C---:B------:R-:W-:Y:S01]  /*8450*/  FMUL R12, R24.reuse, R16 ;  /* 0x00000010180c7220 */ /* 0x040fe20000400000 */
[C---:B------:R-:W-:Y:S01]  /*8460*/  FFMA R3, R27.reuse, R29, R3 ;  /* 0x0000001d1b037223 */ /* 0x040fe20000000003 */
[C---:B------:R-:W-:Y:S01]  /*8470*/  FMUL R13, R24.reuse, R17 ;  /* 0x00000011180d7220 */ /* 0x040fe20000400000 */
[C---:B------:R-:W-:Y:S01]  /*8480*/  FFMA R10, R27.reuse, R30, R10 ;  /* 0x0000001e1b0a7223 */ /* 0x040fe2000000000a */
[C---:B------:R-:W-:Y:S01]  /*8490*/  FMUL R14, R24.reuse, R18 ;  /* 0x00000012180e7220 */ /* 0x040fe20000400000 */
[C---:B------:R-:W-:Y:S01]  /*84a0*/  FFMA R11, R27.reuse, R31, R11 ;  /* 0x0000001f1b0b7223 */ /* 0x040fe2000000000b */
[C---:B------:R-:W-:Y:S01]  /*84b0*/  FFMA R15, R27.reuse, R32, R15 ;  /* 0x000000201b0f7223 */ /* 0x040fe2000000000f */
[----:B------:R-:W-:Y:S01]  /*84c0*/  FMUL R19, R24, R19 ;  /* 0x0000001318137220 */ /* 0x000fe20000400000 */
[C---:B------:R-:W-:Y:S01]  /*84d0*/  FFMA R12, R27.reuse, R33, R12 ;  /* 0x000000211b0c7223 */ /* 0x040fe2000000000c */
[C---:B------:R-:W-:Y:S01]  /*84e0*/  FFMA R13, R27.reuse, R34, R13 ;  /* 0x000000221b0d7223 */ /* 0x040fe2000000000d */
[C---:B------:R-:W-:Y:S01]  /*84f0*/  FFMA R14, R27.reuse, R35, R14 ;  /* 0x000000231b0e7223 */ /* 0x040fe2000000000e */
[----:B------:R-:W-:Y:S01]  /*8500*/  FFMA R19, R27, R36, R19 ;  /* 0x000000241b137223 */ /* 0x000fe20000000013 */
[----:B------:R-:W-:Y:S02]  /*8510*/  F2FP.BF16.F32.PACK_AB R6, R9, R8 ;  /* 0x000000080906723e */ /* 0x000fe400000010ff */
        /* <DEDUP_REMOVED lines=25> */
.L_x_136:
[----:B------:R-:W-:Y:S05]  /*86b0*/  BSYNC.RECONVERGENT B0 ;  /* 0x0000000000007941 */ /* 0x000fea0003800200 */
.L_x_135:
[----:B------:R-:W-:Y:S01]  /*86c0*/  BAR.SYNC.DEFER_BLOCKING 0x1, 0x80 ;  /* 0x0042000000007b1d */ /* 0x000fe20000010000 */
[----:B------:R-:W-:Y:S01]  /*86d0*/  UISETP.NE.AND UP0, UPT, UR47, -0x4, UPT ;  /* 0xfffffffc2f00788c */ /* 0x000fe2000bf05270 */
[----:B------:R-:W-:Y:S08]  /*86e0*/  IADD3 R22, PT, PT, R22, 0x1, RZ ;  /* 0x0000000116167810 */ /* 0x000ff00007ffe0ff */
[----:B------:R-:W-:Y:S05]  /*86f0*/  BRA.U !UP0, `(.L_x_137) ;  /* 0x0000000108247547 */ /* 0x000fea000b800000 */
[----:B------:R-:W-:Y:S01]  /*8700*/  ISETP.NE.AND P0, PT, R58, RZ, PT ;  /* 0x000000ff3a00720c */ /* 0x000fe20003f05270 */
[----:B------:R-:W-:Y:S01]  /*8710*/  IMAD.U32 R0, RZ, RZ, UR46 ;  /* 0x0000002eff007e24 */ /* 0x000fe2000f8e00ff */
[----:B------:R-:W-:Y:S04]  /*8720*/  UIADD3 UR4, UPT, UPT, UR46, 0x1, URZ ;  /* 0x000000012e047890 */ /* 0x000fe8000fffe0ff */
[----:B------:R-:W-:Y:S04]  /*8730*/  UISETP.NE.AND UP0, UPT, UR4, 0x4, UPT ;  /* 0x000000040400788c */ /* 0x000fe8000bf05270 */
[----:B------:R-:W-:Y:S03]  /*8740*/  USEL UR46, UR4, URZ, UP0 ;  /* 0x000000ff042e7287 */ /* 0x000fe60008000000 */
[----:B------:R-:W-:Y:S05]  /*8750*/  @P0 LEA R0, R0, UR44, 0x3 ;  /* 0x0000002c00000c11 */ /* 0x000fea000f8e18ff */
[----:B------:R-:W-:Y:S05]  /*8760*/  @P0 VIADD R0, R0, 0xa0 ;  /* 0x000000a000000836 */ /* 0x000fea0000000000 */
[----:B------:R-:W-:Y:S04]  /*8770*/  @P0 PRMT R0, R65, 0x654, R0 ;  /* 0x0000065441000816 */ /* 0x000fe80000000000 */
[----:B------:R3:W-:Y:S03]  /*8780*/  @P0 SYNCS.ARRIVE.TRANS64.RED.A1T0 RZ, [R0+URZ], RZ ;  /* 0x000000ff00ff09a7 */ /* 0x0007e600081004ff */
.L_x_137:
[----:B------:R-:W-:Y:S01]  /*8790*/  R2UR UR5, R47 ;  /* 0x000000002f0572ca */ /* 0x000fe200000e0000 */
[----:B------:R-:W-:Y:S01]  /*87a0*/  UISETP.NE.AND UP0, UPT, UR61, URZ, UPT ;  /* 0x000000ff3d00728c */ /* 0x000fe2000bf05270 */
[----:B------:R-:W-:Y:S01]  /*87b0*/  R2UR UR4, R48 ;  /* 0x00000000300472ca */ /* 0x000fe200000e0000 */
[----:B------:R-:W-:Y:S01]  /*87c0*/  UIADD3 UR47, UPT, UPT, UR47, 0x4, URZ ;  /* 0x000000042f2f7890 */ /* 0x000fe2000fffe0ff */
[----:B------:R-:W-:Y:S01]  /*87d0*/  ISETP.NE.AND P0, PT, R52, 0x2, PT ;  /* 0x000000023400780c */ /* 0x000fe20003f05270 */
[----:B------:R-:W-:Y:S01]  /*87e0*/  UMOV UR36, UR60 ;  /* 0x0000003c00247c82 */ /* 0x000fe20008000000 */
[----:B------:R-:W-:Y:S02]  /*87f0*/  ISETP.NE.AND P1, PT, R22, 0x4, PT ;  /* 0x000000041600780c */ /* 0x000fe40003f25270 */
[----:B------:R-:W-:Y:S02]  /*8800*/  SEL R2, RZ, 0x1, P0 ;  /* 0x00000001ff027807 */ /* 0x000fe40000000000 */
[----:B---3--:R-:W-:Y:S02]  /*8810*/  SEL R0, RZ, 0x1, P1 ;  /* 0x00000001ff007807 */ /* 0x008fe40000800000 */
[----:B------:R-:W-:Y:S01]  /*8820*/  LOP3.LUT R53, R53, R2, RZ, 0x3c, !PT ;  /* 0x0000000235357212 */ /* 0x000fe200078e3cff */
[----:B------:R-:W-:Y:S01]  /*8830*/  UIADD3 UR31, UPT, UPT, UR37, UR5, URZ ;  /* 0x00000005251f7290 */ /* 0x000fe2000fffe0ff */
[----:B------:R-:W-:Y:S01]  /*8840*/  LOP3.LUT R54, R54, R0, RZ, 0x3c, !PT ;  /* 0x0000000036367212 */ /* 0x000fe200078e3cff */
[----:B------:R-:W-:Y:S01]  /*8850*/  UIADD3 UR30, UPT, UPT, UR38, UR4, URZ ;  /* 0x00000004261e7290 */ /* 0x000fe2000fffe0ff */
[----:B------:R-:W-:Y:S02]  /*8860*/  SEL R52, R52, RZ, P0 ;  /* 0x000000ff34347207 */ /* 0x000fe40000000000 */
[----:B------:R-:W-:Y:S01]  /*8870*/  SEL R22, R22, RZ, P1 ;  /* 0x000000ff16167207 */ /* 0x000fe20000800000 */
[----:B------:R-:W-:Y:S08]  /*8880*/  BRA.U UP0, `(.L_x_138) ;  /* 0xffffffcd00b07547 */ /* 0x000ff0000b83ffff */
[----:B------:R-:W-:-:S13]  /*8890*/  R2UR UR4, R49 ;  /* 0x00000000310472ca */ /* 0x000fda00000e0000 */
[----:B------:R-:W-:-:S09]  /*88a0*/  UISETP.NE.AND UP0, UPT, UR4, URZ, UPT ;  /* 0x000000ff0400728c */ /* 0x000fd2000bf05270 */
[----:B------:R-:W-:Y:S05]  /*88b0*/  BRA.U !UP0, `(.L_x_139) ;  /* 0x0000000108487547 */ /* 0x000fea000b800000 */
[----:B------:R-:W3:Y:S02]  /*88c0*/  LDCU.64 UR4, c[0x0][0x890] ;  /* 0x00011200ff0477ac */ /* 0x000ee40008000a00 */
[----:B---3--:R-:W-:-:S04]  /*88d0*/  UISETP.NE.U32.AND UP0, UPT, UR4, URZ, UPT ;  /* 0x000000ff0400728c */ /* 0x008fc8000bf05070 */
[----:B------:R-:W-:-:S09]  /*88e0*/  UISETP.NE.AND.EX UP0, UPT, UR5, URZ, UPT, UP0 ;  /* 0x000000ff0500728c */ /* 0x000fd2000bf05300 */
[----:B------:R-:W-:Y:S05]  /*88f0*/  BRA.U UP0, `(.L_x_140) ;  /* 0x00000001000c7547 */ /* 0x000fea000b800000 */
[----:B------:R-:W-:-:S13]  /*8900*/  FSETP.NEU.AND P0, PT, R27, RZ, PT ;  /* 0x000000ff1b00720b */ /* 0x000fda0003f0d000 */
[----:B------:R-:W-:Y:S05]  /*8910*/  @!P0 EXIT ;  /* 0x000000000000894d */ /* 0x000fea0003800000 */
[----:B------:R-:W-:Y:S05]  /*8920*/  BRA `(.L_x_139) ;  /* 0x00000000002c7947 */ /* 0x000fea0003800000 */
.L_x_140:
[----:B------:R-:W-:Y:S01]  /*8930*/  ISETP.NE.AND P0, PT, R51, RZ, PT ;  /* 0x000000ff3300720c */ /* 0x000fe20003f05270 */
[----:B------:R-:W-:-:S12]  /*8940*/  BSSY.RECONVERGENT B0, `(.L_x_139) ;  /* 0x0000009000007945 */ /* 0x000fd80003800200 */
[----:B------:R-:W-:Y:S05]  /*8950*/  @P0 BRA `(.L_x_141) ;  /* 0x0000000000140947 */ /* 0x000fea0003800000 */
[----:B------:R-:W3:Y:S02]  /*8960*/  LDCU.64 UR4, c[0x0][0x888] ;  /* 0x00011100ff0477ac */ /* 0x000ee40008000a00 */
[----:B---3--:R-:W-:-:S04]  /*8970*/  ISETP.NE.U32.AND P0, PT, RZ, UR4, PT ;  /* 0x00000004ff007c0c */ /* 0x008fc8000bf05070 */
[----:B------:R-:W-:-:S13]  /*8980*/  ISETP.NE.AND.EX P0, PT, RZ, UR5, PT, P0 ;  /* 0x00000005ff007c0c */ /* 0x000fda000bf05300 */
[----:B------:R-:W-:Y:S05]  /*8990*/  @!P0 EXIT ;  /* 0x000000000000894d */ /* 0x000fea0003800000 */
[----:B------:R-:W-:Y:S05]  /*89a0*/  BRA `(.L_x_142) ;  /* 0x0000000000087947 */ /* 0x000fea0003800000 */
.L_x_141:
[----:B------:R-:W-:-:S13]  /*89b0*/  FSETP.NEU.AND P0, PT, R27, RZ, PT ;  /* 0x000000ff1b00720b */ /* 0x000fda0003f0d000 */
[----:B------:R-:W-:Y:S05]  /*89c0*/  @!P0 EXIT ;  /* 0x000000000000894d */ /* 0x000fea0003800000 */
.L_x_142:
[----:B------:R-:W-:Y:S05]  /*89d0*/  BSYNC.RECONVERGENT B0 ;  /* 0x0000000000007941 */ /* 0x000fea0003800200 */
.L_x_139:
[----:B------:R-:W3:Y:S01]  /*89e0*/  S2UR UR5, SR_CgaCtaId ;  /* 0x00000000000579c3 */ /* 0x000ee20000008800 */
[----:B------:R-:W-:Y:S01]  /*89f0*/  ULEA UR4, UR46, UR44, 0x3 ;  /* 0x0000002c2e047291 */ /* 0x000fe2000f8e18ff */
[----:B------:R-:W-:-:S04]  /*8a00*/  DEPBAR.LE SB0, 0x0 ;  /* 0x000080000000791a */ /* 0x000fc80000000000 */
[----:B------:R-:W-:-:S04]  /*8a10*/  UIADD3 UR4, UPT, UPT, UR4, 0xa0, URZ ;  /* 0x000000a004047890 */ /* 0x000fc8000fffe0ff */
[----:B---3--:R-:W-:-:S09]  /*8a20*/  UPRMT UR4, UR5, 0x654, UR4 ;  /* 0x0000065405047896 */ /* 0x008fd20008000004 */
[----:B------:R-:W-:Y:S01]  /*8a30*/  SYNCS.ARRIVE.TRANS64.RED.A1T0 RZ, [UR4], RZ ;  /* 0x000000ffffff79a7 */ /* 0x000fe20008100404 */
[----:B------:R-:W-:Y:S05]  /*8a40*/  EXIT ;  /* 0x000000000000794d */ /* 0x000fea0003800000 */
.L_x_25:
[----:B-1----:R1:W3:Y:S02]  /*8a50*/  SYNCS.PHASECHK.TRANS64.TRYWAIT P0, [R0+URZ+0x140], R2 ;  /* 0x00014002000075a7 */ /* 0x0022e400080011ff */
[----:B---3--:R-:W-:Y:S05]  /*8a60*/  @!P0 NANOSLEEP.SYNCS 0x989680 ;  /* 0x009896800000895d */ /* 0x008fea0003900000 */
[----:B------:R-:W3:Y:S02]  /*8a70*/  @!P0 SYNCS.PHASECHK.TRANS64 P0, [R0+URZ+0x140], R2 ;  /* 0x00014002000085a7 */ /* 0x000ee400080010ff */
[----:B---3--:R-:W-:Y:S05]  /*8a80*/  @!P0 BRA `(.L_x_25) ;  /* 0xfffffffc00f08947 */ /* 0x008fea000383ffff */
[----:B------:R-:W-:Y:S05]  /*8a90*/  BRA `(.L_x_143) ;  /* 0xffffff9000087947 */ /* 0x000fea000383ffff */
.L_x_28:
[----:B-1----:R-:W-:-:S07]  /*8aa0*/  MOV R0, UR33 ;  /* 0x0000002100007c02 */ /* 0x002fce0008000f00 */
.L_x_144:
[----:B-1----:R1:W3:Y:S02]  /*8ab0*/  SYNCS.PHASECHK.TRANS64.TRYWAIT P0, [R0+URZ+0x40], R3 ;  /* 0x00004003000075a7 */ /* 0x0022e400080011ff */
[----:B---3--:R-:W-:Y:S05]  /*8ac0*/  @!P0 NANOSLEEP.SYNCS 0x989680 ;  /* 0x009896800000895d */ /* 0x008fea0003900000 */
[----:B------:R-:W3:Y:S02]  /*8ad0*/  @!P0 SYNCS.PHASECHK.TRANS64 P0, [R0+URZ+0x40], R3 ;  /* 0x00004003000085a7 */ /* 0x000ee400080010ff */
[----:B---3--:R-:W-:Y:S05]  /*8ae0*/  @!P0 BRA `(.L_x_144) ;  /* 0xfffffffc00f08947 */ /* 0x008fea000383ffff */
[----:B------:R-:W-:Y:S05]  /*8af0*/  BRA `(.L_x_27) ;  /* 0xffffff9000487947 */ /* 0x000fea000383ffff */
.L_x_35:
[----:B-1----:R-:W-:-:S07]  /*8b00*/  MOV R0, UR9 ;  /* 0x0000000900007c02 */ /* 0x002fce0008000f00 */
.L_x_145:
[----:B-1----:R1:W3:Y:S02]  /*8b10*/  SYNCS.PHASECHK.TRANS64.TRYWAIT P0, [R0+URZ+0x40], R3 ;  /* 0x00004003000075a7 */ /* 0x0022e400080011ff */
[----:B---3--:R-:W-:Y:S05]  /*8b20*/  @!P0 NANOSLEEP.SYNCS 0x989680 ;  /* 0x009896800000895d */ /* 0x008fea0003900000 */
[----:B------:R-:W3:Y:S02]  /*8b30*/  @!P0 SYNCS.PHASECHK.TRANS64 P0, [R0+URZ+0x40], R3 ;  /* 0x00004003000085a7 */ /* 0x000ee400080010ff */
[----:B---3--:R-:W-:Y:S05]  /*8b40*/  @!P0 BRA `(.L_x_145) ;  /* 0xfffffffc00f08947 */ /* 0x008fea000383ffff */
[----:B------:R-:W-:Y:S05]  /*8b50*/  BRA `(.L_x_34) ;  /* 0xffffff9400007947 */ /* 0x000fea000383ffff */
.L_x_40:
[----:B-1----:R1:W3:Y:S02]  /*8b60*/  SYNCS.PHASECHK.TRANS64.TRYWAIT P0, [R3+URZ+0xd0], R0 ;  /* 0x0000d000030075a7 */ /* 0x0022e400080011ff */
[----:B---3--:R-:W-:Y:S05]  /*8b70*/  @!P0 NANOSLEEP.SYNCS 0x989680 ;  /* 0x009896800000895d */ /* 0x008fea0003900000 */
[----:B------:R-:W3:Y:S02]  /*8b80*/  @!P0 SYNCS.PHASECHK.TRANS64 P0, [R3+URZ+0xd0], R0 ;  /* 0x0000d000030085a7 */ /* 0x000ee400080010ff */
[----:B---3--:R-:W-:Y:S05]  /*8b90*/  @!P0 BRA `(.L_x_40) ;  /* 0xfffffffc00f08947 */ /* 0x008fea000383ffff */
[----:B------:R-:W-:Y:S05]  /*8ba0*/  BRA `(.L_x_146) ;  /* 0xffffff9400a07947 */ /* 0x000fea000383ffff */
.L_x_44:
[----:B------:R-:W-:-:S07]  /*8bb0*/  MOV R0, UR4 ;  /* 0x0000000400007c02 */ /* 0x000fce0008000f00 */
.L_x_147:
[----:B-1----:R1:W3:Y:S02]  /*8bc0*/  SYNCS.PHASECHK.TRANS64.TRYWAIT P0, [R0+URZ], R2 ;  /* 0x00000002000075a7 */ /* 0x0022e400080011ff */
[----:B---3--:R-:W-:Y:S05]  /*8bd0*/  @!P0 NANOSLEEP.SYNCS 0x989680 ;  /* 0x009896800000895d */ /* 0x008fea0003900000 */
[----:B------:R-:W3:Y:S02]  /*8be0*/  @!P0 SYNCS.PHASECHK.TRANS64 P0, [R0+URZ], R2 ;  /* 0x00000002000085a7 */ /* 0x000ee400080010ff */
[----:B---3--:R-:W-:Y:S05]  /*8bf0*/  @!P0 BRA `(.L_x_147) ;  /* 0xfffffffc00f08947 */ /* 0x008fea000383ffff */
[----:B------:R-:W-:Y:S05]  /*8c00*/  BRA `(.L_x_148) ;  /* 0xffffff9c004c7947 */ /* 0x000fea000383ffff */
.L_x_45:
[----:B------:R-:W-:-:S07]  /*8c10*/  MOV R0, UR5 ;  /* 0x0000000500007c02 */ /* 0x000fce0008000f00 */
.L_x_149:
[----:B-1----:R1:W3:Y:S02]  /*8c20*/  SYNCS.PHASECHK.TRANS64.TRYWAIT P0, [R0+URZ], R3 ;  /* 0x00000003000075a7 */ /* 0x0022e400080011ff */
[----:B---3--:R-:W-:Y:S05]  /*8c30*/  @!P0 NANOSLEEP.SYNCS 0x989680 ;  /* 0x009896800000895d */ /* 0x008fea0003900000 */
[----:B------:R-:W3:Y:S02]  /*8c40*/  @!P0 SYNCS.PHASECHK.TRANS64 P0, [R0+URZ], R3 ;  /* 0x00000003000085a7 */ /* 0x000ee400080010ff */
[----:B---3--:R-:W-:Y:S05]  /*8c50*/  @!P0 BRA `(.L_x_149) ;  /* 0xfffffffc00f08947 */ /* 0x008fea000383ffff */
[----:B------:R-:W-:Y:S05]  /*8c60*/  BRA `(.L_x_150) ;  /* 0xffffff9c00587947 */ /* 0x000fea000383ffff */
.L_x_46:
[----:B------:R-:W-:-:S07]  /*8c70*/  MOV R0, UR5 ;  /* 0x0000000500007c02 */ /* 0x000fce0008000f00 */
.L_x_151:
[----:B-1----:R1:W3:Y:S02]  /*8c80*/  SYNCS.PHASECHK.TRANS64.TRYWAIT P0, [R0+URZ], R3 ;  /* 0x00000003000075a7 */ /* 0x0022e400080011ff */
[----:B---3--:R-:W-:Y:S05]  /*8c90*/  @!P0 NANOSLEEP.SYNCS 0x989680 ;  /* 0x009896800000895d */ /* 0x008fea0003900000 */
[----:B------:R-:W3:Y:S02]  /*8ca0*/  @!P0 SYNCS.PHASECHK.TRANS64 P0, [R0+URZ], R3 ;  /* 0x00000003000085a7 */ /* 0x000ee400080010ff */
[----:B---3--:R-:W-:Y:S05]  /*8cb0*/  @!P0 BRA `(.L_x_151) ;  /* 0xfffffffc00f08947 */ /* 0x008fea000383ffff */
[----:B------:R-:W-:Y:S05]  /*8cc0*/  BRA `(.L_x_152) ;  /* 0xffffff9c00647947 */ /* 0x000fea000383ffff */
.L_x_47:
[----:B------:R-:W-:-:S07]  /*8cd0*/  MOV R0, UR5 ;  /* 0x0000000500007c02 */ /* 0x000fce0008000f00 */
.L_x_153:
[----:B-1----:R1:W3:Y:S02]  /*8ce0*/  SYNCS.PHASECHK.TRANS64.TRYWAIT P0, [R0+URZ], R3 ;  /* 0x00000003000075a7 */ /* 0x0022e400080011ff */
[----:B---3--:R-:W-:Y:S05]  /*8cf0*/  @!P0 NANOSLEEP.SYNCS 0x989680 ;  /* 0x009896800000895d */ /* 0x008fea0003900000 */
[----:B------:R-:W3:Y:S02]  /*8d00*/  @!P0 SYNCS.PHASECHK.TRANS64 P0, [R0+URZ], R3 ;  /* 0x00000003000085a7 */ /* 0x000ee400080010ff */
[----:B---3--:R-:W-:Y:S05]  /*8d10*/  @!P0 BRA `(.L_x_153) ;  /* 0xfffffffc00f08947 */ /* 0x008fea000383ffff */
[----:B------:R-:W-:Y:S05]  /*8d20*/  BRA `(.L_x_154) ;  /* 0xffffff9c00707947 */ /* 0x000fea000383ffff */
.L_x_48:
[----:B------:R-:W-:-:S07]  /*8d30*/  MOV R0, UR5 ;  /* 0x0000000500007c02 */ /* 0x000fce0008000f00 */
.L_x_155:
[----:B-1----:R1:W3:Y:S02]  /*8d40*/  SYNCS.PHASECHK.TRANS64.TRYWAIT P0, [R0+URZ], R3 ;  /* 0x00000003000075a7 */ /* 0x0022e400080011ff */
[----:B---3--:R-:W-:Y:S05]  /*8d50*/  @!P0 NANOSLEEP.SYNCS 0x989680 ;  /* 0x009896800000895d */ /* 0x008fea0003900000 */
[----:B------:R-:W3:Y:S02]  /*8d60*/  @!P0 SYNCS.PHASECHK.TRANS64 P0, [R0+URZ], R3 ;  /* 0x00000003000085a7 */ /* 0x000ee400080010ff */
[----:B---3--:R-:W-:Y:S05]  /*8d70*/  @!P0 BRA `(.L_x_155) ;  /* 0xfffffffc00f08947 */ /* 0x008fea000383ffff */
[----:B------:R-:W-:Y:S05]  /*8d80*/  BRA `(.L_x_156) ;  /* 0xffffff9c007c7947 */ /* 0x000fea000383ffff */
.L_x_49:
[----:B------:R-:W-:-:S07]  /*8d90*/  MOV R0, UR5 ;  /* 0x0000000500007c02 */ /* 0x000fce0008000f00 */
.L_x_157:
[----:B-1----:R1:W3:Y:S02]  /*8da0*/  SYNCS.PHASECHK.TRANS64.TRYWAIT P0, [R0+URZ], R3 ;  /* 0x00000003000075a7 */ /* 0x0022e400080011ff */
[----:B---3--:R-:W-:Y:S05]  /*8db0*/  @!P0 NANOSLEEP.SYNCS 0x989680 ;  /* 0x009896800000895d */ /* 0x008fea0003900000 */
[----:B------:R-:W3:Y:S02]  /*8dc0*/  @!P0 SYNCS.PHASECHK.TRANS64 P0, [R0+URZ], R3 ;  /* 0x00000003000085a7 */ /* 0x000ee400080010ff */
[----:B---3--:R-:W-:Y:S05]  /*8dd0*/  @!P0 BRA `(.L_x_157) ;  /* 0xfffffffc00f08947 */ /* 0x008fea000383ffff */
[----:B------:R-:W-:Y:S05]  /*8de0*/  BRA `(.L_x_158) ;  /* 0xffffff9c00887947 */ /* 0x000fea000383ffff */
.L_x_50:
[----:B------:R-:W-:-:S07]  /*8df0*/  MOV R0, UR5 ;  /* 0x0000000500007c02 */ /* 0x000fce0008000f00 */
.L_x_159:
[----:B-1----:R1:W3:Y:S02]  /*8e00*/  SYNCS.PHASECHK.TRANS64.TRYWAIT P0, [R0+URZ], R3 ;  /* 0x00000003000075a7 */ /* 0x0022e400080011ff */
[----:B---3--:R-:W-:Y:S05]  /*8e10*/  @!P0 NANOSLEEP.SYNCS 0x989680 ;  /* 0x009896800000895d */ /* 0x008fea0003900000 */
[----:B------:R-:W3:Y:S02]  /*8e20*/  @!P0 SYNCS.PHASECHK.TRANS64 P0, [R0+URZ], R3 ;  /* 0x00000003000085a7 */ /* 0x000ee400080010ff */
[----:B---3--:R-:W-:Y:S05]  /*8e30*/  @!P0 BRA `(.L_x_159) ;  /* 0xfffffffc00f08947 */ /* 0x008fea000383ffff */
[----:B------:R-:W-:Y:S05]  /*8e40*/  BRA `(.L_x_160) ;  /* 0xffffff9c00947947 */ /* 0x000fea000383ffff */
.L_x_53:
[----:B--2---:R2:W3:Y:S02]  /*8e50*/  SYNCS.PHASECHK.TRANS64.TRYWAIT P0, [R2+URZ+0x130], R4 ;  /* 0x00013004020075a7 */ /* 0x0044e400080011ff */
[----:B---3--:R-:W-:Y:S05]  /*8e60*/  @!P0 NANOSLEEP.SYNCS 0x989680 ;  /* 0x009896800000895d */ /* 0x008fea0003900000 */
[----:B------:R-:W3:Y:S02]  /*8e70*/  @!P0 SYNCS.PHASECHK.TRANS64 P0, [R2+URZ+0x130], R4 ;  /* 0x00013004020085a7 */ /* 0x000ee400080010ff */
[----:B---3--:R-:W-:Y:S05]  /*8e80*/  @!P0 BRA `(.L_x_53) ;  /* 0xfffffffc00f08947 */ /* 0x008fea000383ffff */
[----:B------:R-:W-:Y:S05]  /*8e90*/  BRA `(.L_x_161) ;  /* 0xffffff9c00f87947 */ /* 0x000fea000383ffff */
.L_x_54:
[----:B------:R-:W-:-:S07]  /*8ea0*/  MOV R2, UR4 ;  /* 0x0000000400027c02 */ /* 0x000fce0008000f00 */
.L_x_162:
[----:B--2---:R2:W3:Y:S02]  /*8eb0*/  SYNCS.PHASECHK.TRANS64.TRYWAIT P0, [R2+URZ+0xe0], R5 ;  /* 0x0000e005020075a7 */ /* 0x0044e400080011ff */
[----:B---3--:R-:W-:Y:S05]  /*8ec0*/  @!P0 NANOSLEEP.SYNCS 0x989680 ;  /* 0x009896800000895d */ /* 0x008fea0003900000 */
[----:B------:R-:W3:Y:S02]  /*8ed0*/  @!P0 SYNCS.PHASECHK.TRANS64 P0, [R2+URZ+0xe0], R5 ;  /* 0x0000e005020085a7 */ /* 0x000ee400080010ff */
[----:B---3--:R-:W-:Y:S05]  /*8ee0*/  @!P0 BRA `(.L_x_162) ;  /* 0xfffffffc00f08947 */ /* 0x008fea000383ffff */
[----:B------:R-:W-:Y:S05]  /*8ef0*/  BRA `(.L_x_163) ;  /* 0xffffffa000087947 */ /* 0x000fea000383ffff */
.L_x_55:
[----:B--2---:R2:W3:Y:S02]  /*8f00*/  SYNCS.PHASECHK.TRANS64.TRYWAIT P1, [R2+URZ+0xd0], R4 ;  /* 0x0000d004020075a7 */ /* 0x0044e400080211ff */
[----:B---3--:R-:W-:Y:S05]  /*8f10*/  @!P1 NANOSLEEP.SYNCS 0x989680 ;  /* 0x009896800000995d */ /* 0x008fea0003900000 */
[----:B------:R-:W3:Y:S02]  /*8f20*/  @!P1 SYNCS.PHASECHK.TRANS64 P1, [R2+URZ+0xd0], R4 ;  /* 0x0000d004020095a7 */ /* 0x000ee400080210ff */
[----:B---3--:R-:W-:Y:S05]  /*8f30*/  @!P1 BRA `(.L_x_55) ;  /* 0xfffffffc00f09947 */ /* 0x008fea000383ffff */
[----:B------:R-:W-:Y:S05]  /*8f40*/  BRA `(.L_x_164) ;  /* 0xffffffa000387947 */ /* 0x000fea000383ffff */
.L_x_58:
[----:B------:R-:W-:-:S07]  /*8f50*/  MOV R0, UR4 ;  /* 0x0000000400007c02 */ /* 0x000fce0008000f00 */
.L_x_165:
[----:B--2---:R2:W3:Y:S02]  /*8f60*/  SYNCS.PHASECHK.TRANS64.TRYWAIT P0, [R0+URZ+0xe0], R2 ;  /* 0x0000e002000075a7 */ /* 0x0044e400080011ff */
[----:B---3--:R-:W-:Y:S05]  /*8f70*/  @!P0 NANOSLEEP.SYNCS 0x989680 ;  /* 0x009896800000895d */ /* 0x008fea0003900000 */
[----:B------:R-:W3:Y:S02]  /*8f80*/  @!P0 SYNCS.PHASECHK.TRANS64 P0, [R0+URZ+0xe0], R2 ;  /* 0x0000e002000085a7 */ /* 0x000ee400080010ff */
[----:B---3--:R-:W-:Y:S05]  /*8f90*/  @!P0 BRA `(.L_x_165) ;  /* 0xfffffffc00f08947 */ /* 0x008fea000383ffff */
[----:B------:R-:W-:Y:S05]  /*8fa0*/  BRA `(.L_x_57) ;  /* 0xffffffa0008c7947 */ /* 0x000fea000383ffff */
.L_x_65:
[----:B-1----:R1:W2:Y:S02]  /*8fb0*/  SYNCS.PHASECHK.TRANS64.TRYWAIT P1, [R0+URZ+0xd0], R2 ;  /* 0x0000d002000075a7 */ /* 0x0022a400080211ff */
[----:B--2---:R-:W-:Y:S05]  /*8fc0*/  @!P1 NANOSLEEP.SYNCS 0x989680 ;  /* 0x009896800000995d */ /* 0x004fea0003900000 */
[----:B------:R-:W2:Y:S02]  /*8fd0*/  @!P1 SYNCS.PHASECHK.TRANS64 P1, [R0+URZ+0xd0], R2 ;  /* 0x0000d002000095a7 */ /* 0x000ea400080210ff */
[----:B--2---:R-:W-:Y:S05]  /*8fe0*/  @!P1 BRA `(.L_x_65) ;  /* 0xfffffffc00f09947 */ /* 0x004fea000383ffff */
[----:B------:R-:W-:Y:S05]  /*8ff0*/  BRA `(.L_x_166) ;  /* 0xffffffa800047947 */ /* 0x000fea000383ffff */
.L_x_66:
[----:B------:R-:W-:-:S07]  /*9000*/  MOV R2, UR31 ;  /* 0x0000001f00027c02 */ /* 0x000fce0008000f00 */
.L_x_167:
[----:B-1----:R1:W2:Y:S02]  /*9010*/  SYNCS.PHASECHK.TRANS64.TRYWAIT P0, [R2+URZ+0x110], R0 ;  /* 0x00011000020075a7 */ /* 0x0022a400080011ff */
[----:B--2---:R-:W-:Y:S05]  /*9020*/  @!P0 NANOSLEEP.SYNCS 0x989680 ;  /* 0x009896800000895d */ /* 0x004fea0003900000 */
[----:B------:R-:W2:Y:S02]  /*9030*/  @!P0 SYNCS.PHASECHK.TRANS64 P0, [R2+URZ+0x110], R0 ;  /* 0x00011000020085a7 */ /* 0x000ea400080010ff */
[----:B--2---:R-:W-:Y:S05]  /*9040*/  @!P0 BRA `(.L_x_167) ;  /* 0xfffffffc00f08947 */ /* 0x004fea000383ffff */
[----:B------:R-:W-:Y:S05]  /*9050*/  BRA `(.L_x_168) ;  /* 0xffffffa800547947 */ /* 0x000fea000383ffff */
.L_x_69:
[----:B------:R-:W-:Y:S07]  /*9060*/  MOV R0, UR5 ;  /* 0x0000000500007c02 */ /* 0x000fee0008000f00 */
.L_x_169:
[----:B-1----:R1:W2:Y:S02]  /*9070*/  SYNCS.PHASECHK.TRANS64.TRYWAIT P0, [R0+URZ], R2 ;  /* 0x00000002000075a7 */ /* 0x0022a400080011ff */
[----:B--2---:R-:W-:Y:S05]  /*9080*/  @!P0 NANOSLEEP.SYNCS 0x989680 ;  /* 0x009896800000895d */ /* 0x004fea0003900000 */
[----:B------:R-:W2:Y:S02]  /*9090*/  @!P0 SYNCS.PHASECHK.TRANS64 P0, [R0+URZ], R2 ;  /* 0x00000002000085a7 */ /* 0x000ea400080010ff */
[----:B--2---:R-:W-:Y:S05]  /*90a0*/  @!P0 BRA `(.L_x_169) ;  /* 0xfffffffc00f08947 */ /* 0x004fea000383ffff */
[----:B------:R-:W-:Y:S05]  /*90b0*/  BRA `(.L_x_68) ;  /* 0xffffffa800707947 */ /* 0x000fea000383ffff */
.L_x_72:
[----:B------:R-:W-:-:S07]  /*90c0*/  MOV R0, UR4 ;  /* 0x0000000400007c02 */ /* 0x000fce0008000f00 */
.L_x_170:
[----:B--2---:R2:W4:Y:S02]  /*90d0*/  SYNCS.PHASECHK.TRANS64.TRYWAIT P0, [R0+URZ], R2 ;  /* 0x00000002000075a7 */ /* 0x00452400080011ff */
[----:B----4-:R-:W-:Y:S05]  /*90e0*/  @!P0 NANOSLEEP.SYNCS 0x989680 ;  /* 0x009896800000895d */ /* 0x010fea0003900000 */
[----:B------:R-:W4:Y:S02]  /*90f0*/  @!P0 SYNCS.PHASECHK.TRANS64 P0, [R0+URZ], R2 ;  /* 0x00000002000085a7 */ /* 0x000f2400080010ff */
[----:B----4-:R-:W-:Y:S05]  /*9100*/  @!P0 BRA `(.L_x_170) ;  /* 0xfffffffc00f08947 */ /* 0x010fea000383ffff */
[----:B------:R-:W-:Y:S05]  /*9110*/  BRA `(.L_x_171) ;  /* 0xffffffac004c7947 */ /* 0x000fea000383ffff */
.L_x_73:
[----:B------:R-:W-:-:S07]  /*9120*/  MOV R0, UR5 ;  /* 0x0000000500007c02 */ /* 0x000fce0008000f00 */
.L_x_172:
[----:B-1----:R1:W2:Y:S02]  /*9130*/  SYNCS.PHASECHK.TRANS64.TRYWAIT P0, [R0+URZ], R3 ;  /* 0x00000003000075a7 */ /* 0x0022a400080011ff */
[----:B--2---:R-:W-:Y:S05]  /*9140*/  @!P0 NANOSLEEP.SYNCS 0x989680 ;  /* 0x009896800000895d */ /* 0x004fea0003900000 */
[----:B------:R-:W2:Y:S02]  /*9150*/  @!P0 SYNCS.PHASECHK.TRANS64 P0, [R0+URZ], R3 ;  /* 0x00000003000085a7 */ /* 0x000ea400080010ff */
[----:B--2---:R-:W-:Y:S05]  /*9160*/  @!P0 BRA `(.L_x_172) ;  /* 0xfffffffc00f08947 */ /* 0x004fea000383ffff */
[----:B------:R-:W-:Y:S05]  /*9170*/  BRA `(.L_x_173) ;  /* 0xffffffac00587947 */ /* 0x000fea000383ffff */
.L_x_74:
[----:B------:R-:W-:-:S07]  /*9180*/  MOV R0, UR5 ;  /* 0x0000000500007c02 */ /* 0x000fce0008000f00 */
.L_x_174:
[----:B-1----:R1:W2:Y:S02]  /*9190*/  SYNCS.PHASECHK.TRANS64.TRYWAIT P0, [R0+URZ], R3 ;  /* 0x00000003000075a7 */ /* 0x0022a400080011ff */
[----:B--2---:R-:W-:Y:S05]  /*91a0*/  @!P0 NANOSLEEP.SYNCS 0x989680 ;  /* 0x009896800000895d */ /* 0x004fea0003900000 */
[----:B------:R-:W2:Y:S02]  /*91b0*/  @!P0 SYNCS.PHASECHK.TRANS64 P0, [R0+URZ], R3 ;  /* 0x00000003000085a7 */ /* 0x000ea400080010ff */
[----:B--2---:R-:W-:Y:S05]  /*91c0*/  @!P0 BRA `(.L_x_174) ;  /* 0xfffffffc00f08947 */ /* 0x004fea000383ffff */
[----:B------:R-:W-:Y:S05]  /*91d0*/  BRA `(.L_x_175) ;  /* 0xffffffac00647947 */ /* 0x000fea000383ffff */
.L_x_75:
[----:B-1----:R-:W-:-:S07]  /*91e0*/  MOV R0, UR4 ;  /* 0x0000000400007c02 */ /* 0x002fce0008000f00 */
.L_x_176:
[----:B-1----:R1:W2:Y:S02]  /*91f0*/  SYNCS.PHASECHK.TRANS64.TRYWAIT P0, [R0+URZ], R2 ;  /* 0x00000002000075a7 */ /* 0x0022a400080011ff */
[----:B--2---:R-:W-:Y:S05]  /*9200*/  @!P0 NANOSLEEP.SYNCS 0x989680 ;  /* 0x009896800000895d */ /* 0x004fea0003900000 */
[----:B------:R-:W2:Y:S02]  /*9210*/  @!P0 SYNCS.PHASECHK.TRANS64 P0, [R0+URZ], R2 ;  /* 0x00000002000085a7 */ /* 0x000ea400080010ff */
[----:B--2---:R-:W-:Y:S05]  /*9220*/  @!P0 BRA `(.L_x_176) ;  /* 0xfffffffc00f08947 */ /* 0x004fea000383ffff */
[----:B------:R-:W-:Y:S05]  /*9230*/  BRA `(.L_x_177) ;  /* 0xffffffac00707947 */ /* 0x000fea000383ffff */
.L_x_80:
[----:B-1----:R1:W2:Y:S02]  /*9240*/  SYNCS.PHASECHK.TRANS64.TRYWAIT P0, [R8+URZ+0xd0], R0 ;  /* 0x0000d000080075a7 */ /* 0x0022a400080011ff */
[----:B--2---:R-:W-:Y:S05]  /*9250*/  @!P0 NANOSLEEP.SYNCS 0x989680 ;  /* 0x009896800000895d */ /* 0x004fea0003900000 */
[----:B------:R-:W2:Y:S02]  /*9260*/  @!P0 SYNCS.PHASECHK.TRANS64 P0, [R8+URZ+0xd0], R0 ;  /* 0x0000d000080085a7 */ /* 0x000ea400080010ff */
[----:B--2---:R-:W-:Y:S05]  /*9270*/  @!P0 BRA `(.L_x_80) ;  /* 0xfffffffc00f08947 */ /* 0x004fea000383ffff */
[----:B------:R-:W-:Y:S05]  /*9280*/  BRA `(.L_x_178) ;  /* 0xffffffb000b47947 */ /* 0x000fea000383ffff */
.L_x_83:
[----:B-1----:R-:W-:Y:S07]  /*9290*/  MOV R0, UR21 ;  /* 0x0000001500007c02 */ /* 0x002fee0008000f00 */
.L_x_179:
[----:B-1----:R1:W2:Y:S02]  /*92a0*/  SYNCS.PHASECHK.TRANS64.TRYWAIT P1, [R0+URZ+0xc8], R2 ;  /* 0x0000c802000075a7 */ /* 0x0022a400080211ff */
[----:B--2---:R-:W-:Y:S05]  /*92b0*/  @!P1 NANOSLEEP.SYNCS 0x989680 ;  /* 0x009896800000995d */ /* 0x004fea0003900000 */
[----:B------:R-:W2:Y:S02]  /*92c0*/  @!P1 SYNCS.PHASECHK.TRANS64 P1, [R0+URZ+0xc8], R2 ;  /* 0x0000c802000095a7 */ /* 0x000ea400080210ff */
[----:B--2---:R-:W-:Y:S05]  /*92d0*/  @!P1 BRA `(.L_x_179) ;  /* 0xfffffffc00f09947 */ /* 0x004fea000383ffff */
[----:B------:R-:W-:Y:S05]  /*92e0*/  BRA `(.L_x_82) ;  /* 0xffffffb800307947 */ /* 0x000fea000383ffff */
.L_x_86:
[----:B-1----:R-:W-:Y:S07]  /*92f0*/  MOV R0, UR21 ;  /* 0x0000001500007c02 */ /* 0x002fee0008000f00 */
.L_x_180:
[----:B-1----:R1:W2:Y:S02]  /*9300*/  SYNCS.PHASECHK.TRANS64.TRYWAIT P0, [R0+URZ+0xa0], R4 ;  /* 0x0000a004000075a7 */ /* 0x0022a400080011ff */
[----:B--2---:R-:W-:Y:S05]  /*9310*/  @!P0 NANOSLEEP.SYNCS 0x989680 ;  /* 0x009896800000895d */ /* 0x004fea0003900000 */
[----:B------:R-:W2:Y:S02]  /*9320*/  @!P0 SYNCS.PHASECHK.TRANS64 P0, [R0+URZ+0xa0], R4 ;  /* 0x0000a004000085a7 */ /* 0x000ea400080010ff */
[----:B--2---:R-:W-:Y:S05]  /*9330*/  @!P0 BRA `(.L_x_180) ;  /* 0xfffffffc00f08947 */ /* 0x004fea000383ffff */
[----:B------:R-:W-:Y:S05]  /*9340*/  BRA `(.L_x_181) ;  /* 0xffffffb800887947 */ /* 0x000fea000383ffff */
.L_x_87:
[----:B------:R-:W-:Y:S07]  /*9350*/  MOV R0, UR21 ;  /* 0x0000001500007c02 */ /* 0x000fee0008000f00 */
.L_x_182:
[----:B-1----:R1:W2:Y:S02]  /*9360*/  SYNCS.PHASECHK.TRANS64.TRYWAIT P0, [R0+URZ+0xa8], R4 ;  /* 0x0000a804000075a7 */ /* 0x0022a400080011ff */
[----:B--2---:R-:W-:Y:S05]  /*9370*/  @!P0 NANOSLEEP.SYNCS 0x989680 ;  /* 0x009896800000895d */ /* 0x004fea0003900000 */
[----:B------:R-:W2:Y:S02]  /*9380*/  @!P0 SYNCS.PHASECHK.TRANS64 P0, [R0+URZ+0xa8], R4 ;  /* 0x0000a804000085a7 */ /* 0x000ea400080010ff */
[----:B--2---:R-:W-:Y:S05]  /*9390*/  @!P0 BRA `(.L_x_182) ;  /* 0xfffffffc00f08947 */ /* 0x004fea000383ffff */
[----:B------:R-:W-:Y:S05]  /*93a0*/  BRA `(.L_x_183) ;  /* 0xffffffb800c07947 */ /* 0x000fea000383ffff */
.L_x_88:
[----:B------:R-:W-:Y:S07]  /*93b0*/  MOV R0, UR21 ;  /* 0x0000001500007c02 */ /* 0x000fee0008000f00 */
.L_x_184:
[----:B-1----:R1:W2:Y:S02]  /*93c0*/  SYNCS.PHASECHK.TRANS64.TRYWAIT P0, [R0+URZ+0xb0], R4 ;  /* 0x0000b004000075a7 */ /* 0x0022a400080011ff */
[----:B--2---:R-:W-:Y:S05]  /*93d0*/  @!P0 NANOSLEEP.SYNCS 0x989680 ;  /* 0x009896800000895d */ /* 0x004fea0003900000 */
[----:B------:R-:W2:Y:S02]  /*93e0*/  @!P0 SYNCS.PHASECHK.TRANS64 P0, [R0+URZ+0xb0], R4 ;  /* 0x0000b004000085a7 */ /* 0x000ea400080010ff */
[----:B--2---:R-:W-:Y:S05]  /*93f0*/  @!P0 BRA `(.L_x_184) ;  /* 0xfffffffc00f08947 */ /* 0x004fea000383ffff */
[----:B------:R-:W-:Y:S05]  /*9400*/  BRA `(.L_x_185) ;  /* 0xffffffbc00047947 */ /* 0x000fea000383ffff */
.L_x_89:
[----:B------:R-:W-:Y:S07]  /*9410*/  MOV R0, UR21 ;  /* 0x0000001500007c02 */ /* 0x000fee0008000f00 */
.L_x_186:
[----:B-1----:R1:W2:Y:S02]  /*9420*/  SYNCS.PHASECHK.TRANS64.TRYWAIT P0, [R0+URZ+0xb8], R4 ;  /* 0x0000b804000075a7 */ /* 0x0022a400080011ff */
[----:B--2---:R-:W-:Y:S05]  /*9430*/  @!P0 NANOSLEEP.SYNCS 0x989680 ;  /* 0x009896800000895d */ /* 0x004fea0003900000 */
[----:B------:R-:W2:Y:S02]  /*9440*/  @!P0 SYNCS.PHASECHK.TRANS64 P0, [R0+URZ+0xb8], R4 ;  /* 0x0000b804000085a7 */ /* 0x000ea400080010ff */
[----:B--2---:R-:W-:Y:S05]  /*9450*/  @!P0 BRA `(.L_x_186) ;  /* 0xfffffffc00f08947 */ /* 0x004fea000383ffff */
[----:B------:R-:W-:Y:S05]  /*9460*/  BRA `(.L_x_187) ;  /* 0xffffffbc004c7947 */ /* 0x000fea000383ffff */
.L_x_91:
[----:B------:R-:W-:-:S07]  /*9470*/  MOV R0, UR21 ;  /* 0x0000001500007c02 */ /* 0x000fce0008000f00 */
.L_x_188:
[----:B--2---:R2:W4:Y:S02]  /*9480*/  SYNCS.PHASECHK.TRANS64.TRYWAIT P0, [R0+URZ+0xa0], R2 ;  /* 0x0000a002000075a7 */ /* 0x00452400080011ff */
[----:B----4-:R-:W-:Y:S05]  /*9490*/  @!P0 NANOSLEEP.SYNCS 0x989680 ;  /* 0x009896800000895d */ /* 0x010fea0003900000 */
[----:B------:R-:W4:Y:S02]  /*94a0*/  @!P0 SYNCS.PHASECHK.TRANS64 P0, [R0+URZ+0xa0], R2 ;  /* 0x0000a002000085a7 */ /* 0x000f2400080010ff */
[----:B----4-:R-:W-:Y:S05]  /*94b0*/  @!P0 BRA `(.L_x_188) ;  /* 0xfffffffc00f08947 */ /* 0x010fea000383ffff */
[----:B------:R-:W-:Y:S05]  /*94c0*/  BRA `(.L_x_189) ;  /* 0xffffffbc00c47947 */ /* 0x000fea000383ffff */
.L_x_92:
[----:B--2---:R-:W-:-:S07]  /*94d0*/  MOV R0, UR21 ;  /* 0x0000001500007c02 */ /* 0x004fce0008000f00 */
.L_x_190:
[----:B--2---:R2:W4:Y:S02]  /*94e0*/  SYNCS.PHASECHK.TRANS64.TRYWAIT P0, [R0+URZ+0xa8], R2 ;  /* 0x0000a802000075a7 */ /* 0x00452400080011ff */
[----:B----4-:R-:W-:Y:S05]  /*94f0*/  @!P0 NANOSLEEP.SYNCS 0x989680 ;  /* 0x009896800000895d */ /* 0x010fea0003900000 */
[----:B------:R-:W4:Y:S02]  /*9500*/  @!P0 SYNCS.PHASECHK.TRANS64 P0, [R0+URZ+0xa8], R2 ;  /* 0x0000a802000085a7 */ /* 0x000f2400080010ff */
[----:B----4-:R-:W-:Y:S05]  /*9510*/  @!P0 BRA `(.L_x_190) ;  /* 0xfffffffc00f08947 */ /* 0x010fea000383ffff */
[----:B------:R-:W-:Y:S05]  /*9520*/  BRA `(.L_x_191) ;  /* 0xffffffbc00b47947 */ /* 0x000fea000383ffff */
.L_x_93:
[----:B--2---:R-:W-:-:S07]  /*9530*/  MOV R0, UR21 ;  /* 0x0000001500007c02 */ /* 0x004fce0008000f00 */
.L_x_192:
[----:B--2---:R2:W4:Y:S02]  /*9540*/  SYNCS.PHASECHK.TRANS64.TRYWAIT P0, [R0+URZ+0xb0], R2 ;  /* 0x0000b002000075a7 */ /* 0x00452400080011ff */
[----:B----4-:R-:W-:Y:S05]  /*9550*/  @!P0 NANOSLEEP.SYNCS 0x989680 ;  /* 0x009896800000895d */ /* 0x010fea0003900000 */
[----:B------:R-:W4:Y:S02]  /*9560*/  @!P0 SYNCS.PHASECHK.TRANS64 P0, [R0+URZ+0xb0], R2 ;  /* 0x0000b002000085a7 */ /* 0x000f2400080010ff */
[----:B----4-:R-:W-:Y:S05]  /*9570*/  @!P0 BRA `(.L_x_192) ;  /* 0xfffffffc00f08947 */ /* 0x010fea000383ffff */
[----:B------:R-:W-:Y:S05]  /*9580*/  BRA `(.L_x_193) ;  /* 0xffffffbc00a47947 */ /* 0x000fea000383ffff */
.L_x_95:
[----:B-1----:R1:W2:Y:S02]  /*9590*/  SYNCS.PHASECHK.TRANS64.TRYWAIT P0, [R3+URZ+0xd0], R0 ;  /* 0x0000d000030075a7 */ /* 0x0022a400080011ff */
[----:B--2---:R-:W-:Y:S05]  /*95a0*/  @!P0 NANOSLEEP.SYNCS 0x989680 ;  /* 0x009896800000895d */ /* 0x004fea0003900000 */
[----:B------:R-:W2:Y:S02]  /*95b0*/  @!P0 SYNCS.PHASECHK.TRANS64 P0, [R3+URZ+0xd0], R0 ;  /* 0x0000d000030085a7 */ /* 0x000ea400080010ff */
[----:B--2---:R-:W-:Y:S05]  /*95c0*/  @!P0 BRA `(.L_x_95) ;  /* 0xfffffffc00f08947 */ /* 0x004fea000383ffff */
[----:B------:R-:W-:Y:S05]  /*95d0*/  BRA `(.L_x_194) ;  /* 0xffffffc000707947 */ /* 0x000fea000383ffff */
.L_x_106:
[----:B-1----:R-:W-:Y:S04]  /*95e0*/  MOV R0, UR44 ;  /* 0x0000002c00007c02 */ /* 0x002fe80008000f00 */
[----:B------:R1:W2:Y:S03]  /*95f0*/  SYNCS.PHASECHK.TRANS64.TRYWAIT P1, [R0+URZ+0x80], R3 ;  /* 0x00008003000075a7 */ /* 0x0002a600080211ff */
[----:B--2---:R-:W-:Y:S05]  /*9600*/  @!P1 NANOSLEEP.SYNCS 0x989680 ;  /* 0x009896800000995d */ /* 0x004fea0003900000 */
[----:B------:R-:W2:Y:S02]  /*9610*/  @!P1 SYNCS.PHASECHK.TRANS64 P1, [R0+URZ+0x80], R3 ;  /* 0x00008003000095a7 */ /* 0x000ea400080210ff */
[----:B--2---:R-:W-:Y:S05]  /*9620*/  @!P1 BRA `(.L_x_106) ;  /* 0xfffffffc00ec9947 */ /* 0x004fea000383ffff */
[----:B------:R-:W-:Y:S05]  /*9630*/  BRA `(.L_x_105) ;  /* 0xffffffcc00d47947 */ /* 0x000fea000383ffff */
.L_x_108:
[----:B-1----:R1:W3:Y:S02]  /*9640*/  SYNCS.PHASECHK.TRANS64.TRYWAIT P0, [R26+URZ+0xf0], R2 ;  /* 0x0000f0021a0075a7 */ /* 0x0022e400080011ff */
[----:B---3--:R-:W-:Y:S05]  /*9650*/  @!P0 NANOSLEEP.SYNCS 0x989680 ;  /* 0x009896800000895d */ /* 0x008fea0003900000 */
[----:B------:R-:W3:Y:S02]  /*9660*/  @!P0 SYNCS.PHASECHK.TRANS64 P0, [R26+URZ+0xf0], R2 ;  /* 0x0000f0021a0085a7 */ /* 0x000ee400080010ff */
[----:B---3--:R-:W-:Y:S05]  /*9670*/  @!P0 BRA `(.L_x_108) ;  /* 0xfffffffc00f08947 */ /* 0x008fea000383ffff */
[----:B------:R-:W-:Y:S05]  /*9680*/  BRA `(.L_x_107) ;  /* 0xffffffcc00f87947 */ /* 0x000fea000383ffff */
.L_x_117:
[----:B---3--:R3:W4:Y:S02]  /*9690*/  SYNCS.PHASECHK.TRANS64.TRYWAIT P0, [R4+URZ+0x80], R0 ;  /* 0x00008000040075a7 */ /* 0x00872400080011ff */
[----:B----4-:R-:W-:Y:S05]  /*96a0*/  @!P0 NANOSLEEP.SYNCS 0x989680 ;  /* 0x009896800000895d */ /* 0x010fea0003900000 */
[----:B------:R-:W4:Y:S02]  /*96b0*/  @!P0 SYNCS.PHASECHK.TRANS64 P0, [R4+URZ+0x80], R0 ;  /* 0x00008000040085a7 */ /* 0x000f2400080010ff */
[----:B----4-:R-:W-:Y:S05]  /*96c0*/  @!P0 BRA `(.L_x_117) ;  /* 0xfffffffc00f08947 */ /* 0x010fea000383ffff */
[----:B------:R-:W-:Y:S05]  /*96d0*/  BRA `(.L_x_116) ;  /* 0xffffffd400e47947 */ /* 0x000fea000383ffff */
.L_x_125:
[----:B-1----:R1:W4:Y:S02]  /*96e0*/  SYNCS.PHASECHK.TRANS64.TRYWAIT P0, [R2+URZ+0x80], R4 ;  /* 0x00008004020075a7 */ /* 0x00232400080011ff */
[----:B----4-:R-:W-:Y:S05]  /*96f0*/  @!P0 NANOSLEEP.SYNCS 0x989680 ;  /* 0x009896800000895d */ /* 0x010fea0003900000 */
[----:B------:R-:W4:Y:S02]  /*9700*/  @!P0 SYNCS.PHASECHK.TRANS64 P0, [R2+URZ+0x80], R4 ;  /* 0x00008004020085a7 */ /* 0x000f2400080010ff */
[----:B----4-:R-:W-:Y:S05]  /*9710*/  @!P0 BRA `(.L_x_125) ;  /* 0xfffffffc00f08947 */ /* 0x010fea000383ffff */
[----:B------:R-:W-:Y:S05]  /*9720*/  BRA `(.L_x_124) ;  /* 0xffffffdc00f47947 */ /* 0x000fea000383ffff */
.L_x_133:
[----:B---3--:R3:W4:Y:S02]  /*9730*/  SYNCS.PHASECHK.TRANS64.TRYWAIT P0, [R3+URZ+0x80], R0 ;  /* 0x00008000030075a7 */ /* 0x00872400080011ff */
[----:B----4-:R-:W-:Y:S05]  /*9740*/  @!P0 NANOSLEEP.SYNCS 0x989680 ;  /* 0x009896800000895d */ /* 0x010fea0003900000 */
[----:B------:R-:W4:Y:S02]  /*9750*/  @!P0 SYNCS.PHASECHK.TRANS64 P0, [R3+URZ+0x80], R0 ;  /* 0x00008000030085a7 */ /* 0x000f2400080010ff */
[----:B----4-:R-:W-:Y:S05]  /*9760*/  @!P0 BRA `(.L_x_133) ;  /* 0xfffffffc00f08947 */ /* 0x010fea000383ffff */
[----:B------:R-:W-:Y:S05]  /*9770*/  BRA `(.L_x_132) ;  /* 0xffffffe800007947 */ /* 0x000fea000383ffff */
        .weak           $__internal_0_$__cuda_sm10x_tcgen05_guardrail_trap_col_being_dealloced_not_returned_by_alloc
        .type           $__internal_0_$__cuda_sm10x_tcgen05_guardrail_trap_col_being_dealloced_not_returned_by_alloc,@function
        .size           $__internal_0_$__cuda_sm10x_tcgen05_guardrail_trap_col_being_dealloced_not_returned_by_alloc,($__internal_1_$__cuda_sm10x_tcgen05_guardrail_trap_phase_invalid_during_alloc - $__internal_0_$__cuda_sm10x_tcgen05_guardrail_trap_col_being_dealloced_not_returned_by_alloc)
$__internal_0_$__cuda_sm10x_tcgen05_guardrail_trap_col_being_dealloced_not_returned_by_alloc:
[----:B------:R-:W-:Y:S05]  /*9780*/  BPT.TRAP 0x1 ;  /* 0x000000040000795c */ /* 0x000fea0000300000 */
[----:B------:R-:W-:-:S04]  /*9790*/  HFMA2 R3, -RZ, RZ, 0, 0 ;  /* 0x00000000ff037431 */ /* 0x000fc800000001ff */
[----:B------:R-:W-:Y:S05]  /*97a0*/  RET.REL.NODEC R2 `(_ZN7cutlass13device_kernelINS_4gemm6kernel13GemmUniversalIN4cute5tupleIJiiiiEEENS1_10collective13CollectiveMmaINS1_35MainloopSm100TmaUmmaWarpSpecializedILi8ELi2ELi4ENS5_IJNS4_1CILi8EEENSA_ILi1EEESC_EEEEENS5_IJNSA_ILi64EEENSA_ILi128EEESF_EEENS_10bfloat16_tENS5_IJlSC_lEEESI_SJ_NS4_8TiledMMAINS4_8MMA_AtomIJNS4_20SM100_MMA_F16BF16_SSISI_SI_fLi64ELi128ELNS4_4UMMA5MajorE0ELSO_0ELNSN_7ScaleInE0ELSP_0EEEEEENS4_6LayoutINS5_IJSC_SC_SC_EEENS5_IJNSA_ILi0EEESU_SU_EEEEENS5_IJNS4_10UnderscoreESX_SX_EEEEENS4_13SM90_TMA_LOADENS4_14ComposedLayoutINS4_7SwizzleILi3ELi4ELi3EEENS4_18smem_ptr_flag_bitsILi16EEENSS_INS5_IJSB_SF_EEENS5_IJSF_SC_EEEEEEEvNS4_8identityENS4_23SM90_TMA_LOAD_MULTICASTES19_vS1A_EENS_8epilogue10collective18CollectiveEpilogueINS1D_23Sm100TmaWarpSpecializedILi4ELi2ELi16ELb1ELb0EEEJSH_NS5_IJNSS_ISF_SC_EENSS_INSA_ILi32EEESC_EEEEESI_SJ_SI_SJ_NS1D_6fusion15FusionCallbacksIS1H_NS1M_17LinearCombinationISI_fSI_fLNS_15FloatRoundStyleE2EEESH_S1L_JEEENS4_5SM1004TMEM4LOAD26SM100_TMEM_LOAD_16dp256b4xES10_NS11_INS12_ILi2ELi4ELi3EEES15_NSS_INS5_IJSB_S1J_EEENS5_IJS1J_SC_EEEEEEENS4_17SM75_U32x4_LDSM_NENS4_14SM90_TMA_STOREES20_NS4_17SM90_U32x4_STSM_NENS4_39AutoVectorizingCopyWithAssumedAlignmentILi128EEEEEEvvEEEEvNT_6ParamsE) ;  /* 0xffffff6802147950 */ /* 0x000fea0003c3ffff */
        .weak           $__internal_1_$__cuda_sm10x_tcgen05_guardrail_trap_phase_invalid_during_alloc
        .type           $__internal_1_$__cuda_sm10x_tcgen05_guardrail_trap_phase_invalid_during_alloc,@function
        .size           $__internal_1_$__cuda_sm10x_tcgen05_guardrail_trap_phase_invalid_during_alloc,($__internal_2_$__cuda_sm10x_tcgen05_guardrail_trap_unallocated_columns_being_dealloced - $__internal_1_$__cuda_sm10x_tcgen05_guardrail_trap_phase_invalid_during_alloc)
$__internal_1_$__cuda_sm10x_tcgen05_guardrail_trap_phase_invalid_during_alloc:
[----:B------:R-:W-:Y:S05]  /*97b0*/  BPT.TRAP 0x1 ;  /* 0x000000040000795c */ /* 0x000fea0000300000 */
[----:B------:R-:W-:-:S04]  /*97c0*/  MOV R5, 0x0 ;  /* 0x0000000000057802 */ /* 0x000fc80000000f00 */
[----:B------:R-:W-:Y:S05]  /*97d0*/  RET.REL.NODEC R4 `(_ZN7cutlass13device_kernelINS_4gemm6kernel13GemmUniversalIN4cute5tupleIJiiiiEEENS1_10collective13CollectiveMmaINS1_35MainloopSm100TmaUmmaWarpSpecializedILi8ELi2ELi4ENS5_IJNS4_1CILi8EEENSA_ILi1EEESC_EEEEENS5_IJNSA_ILi64EEENSA_ILi128EEESF_EEENS_10bfloat16_tENS5_IJlSC_lEEESI_SJ_NS4_8TiledMMAINS4_8MMA_AtomIJNS4_20SM100_MMA_F16BF16_SSISI_SI_fLi64ELi128ELNS4_4UMMA5MajorE0ELSO_0ELNSN_7ScaleInE0ELSP_0EEEEEENS4_6LayoutINS5_IJSC_SC_SC_EEENS5_IJNSA_ILi0EEESU_SU_EEEEENS5_IJNS4_10UnderscoreESX_SX_EEEEENS4_13SM90_TMA_LOADENS4_14ComposedLayoutINS4_7SwizzleILi3ELi4ELi3EEENS4_18smem_ptr_flag_bitsILi16EEENSS_INS5_IJSB_SF_EEENS5_IJSF_SC_EEEEEEEvNS4_8identityENS4_23SM90_TMA_LOAD_MULTICASTES19_vS1A_EENS_8epilogue10collective18CollectiveEpilogueINS1D_23Sm100TmaWarpSpecializedILi4ELi2ELi16ELb1ELb0EEEJSH_NS5_IJNSS_ISF_SC_EENSS_INSA_ILi32EEESC_EEEEESI_SJ_SI_SJ_NS1D_6fusion15FusionCallbacksIS1H_NS1M_17LinearCombinationISI_fSI_fLNS_15FloatRoundStyleE2EEESH_S1L_JEEENS4_5SM1004TMEM4LOAD26SM100_TMEM_LOAD_16dp256b4xES10_NS11_INS12_ILi2ELi4ELi3EEES15_NSS_INS5_IJSB_S1J_EEENS5_IJS1J_SC_EEEEEEENS4_17SM75_U32x4_LDSM_NENS4_14SM90_TMA_STOREES20_NS4_17SM90_U32x4_STSM_NENS4_39AutoVectorizingCopyWithAssumedAlignmentILi128EEEEEEvvEEEEvNT_6ParamsE) ;  /* 0xffffff6804087950 */ /* 0x000fea0003c3ffff */
        .weak           $__internal_2_$__cuda_sm10x_tcgen05_guardrail_trap_unallocated_columns_being_dealloced
        .type           $__internal_2_$__cuda_sm10x_tcgen05_guardrail_trap_unallocated_columns_being_dealloced,@function
        .size           $__internal_2_$__cuda_sm10x_tcgen05_guardrail_trap_unallocated_columns_being_dealloced,(.L_x_196 - $__internal_2_$__cuda_sm10x_tcgen05_guardrail_trap_unallocated_columns_being_dealloced)
$__internal_2_$__cuda_sm10x_tcgen05_guardrail_trap_unallocated_columns_being_dealloced:
[----:B------:R-:W-:Y:S05]  /*97e0*/  BPT.TRAP 0x1 ;  /* 0x000000040000795c */ /* 0x000fea0000300000 */
[----:B------:R-:W-:-:S04]  /*97f0*/  HFMA2 R3, -RZ, RZ, 0, 0 ;  /* 0x00000000ff037431 */ /* 0x000fc800000001ff */
[----:B------:R-:W-:Y:S05]  /*9800*/  RET.REL.NODEC R2 `(_ZN7cutlass13device_kernelINS_4gemm6kernel13GemmUniversalIN4cute5tupleIJiiiiEEENS1_10collective13CollectiveMmaINS1_35MainloopSm100TmaUmmaWarpSpecializedILi8ELi2ELi4ENS5_IJNS4_1CILi8EEENSA_ILi1EEESC_EEEEENS5_IJNSA_ILi64EEENSA_ILi128EEESF_EEENS_10bfloat16_tENS5_IJlSC_lEEESI_SJ_NS4_8TiledMMAINS4_8MMA_AtomIJNS4_20SM100_MMA_F16BF16_SSISI_SI_fLi64ELi128ELNS4_4UMMA5MajorE0ELSO_0ELNSN_7ScaleInE0ELSP_0EEEEEENS4_6LayoutINS5_IJSC_SC_SC_EEENS5_IJNSA_ILi0EEESU_SU_EEEEENS5_IJNS4_10UnderscoreESX_SX_EEEEENS4_13SM90_TMA_LOADENS4_14ComposedLayoutINS4_7SwizzleILi3ELi4ELi3EEENS4_18smem_ptr_flag_bitsILi16EEENSS_INS5_IJSB_SF_EEENS5_IJSF_SC_EEEEEEEvNS4_8identityENS4_23SM90_TMA_LOAD_MULTICASTES19_vS1A_EENS_8epilogue10collective18CollectiveEpilogueINS1D_23Sm100TmaWarpSpecializedILi4ELi2ELi16ELb1ELb0EEEJSH_NS5_IJNSS_ISF_SC_EENSS_INSA_ILi32EEESC_EEEEESI_SJ_SI_SJ_NS1D_6fusion15FusionCallbacksIS1H_NS1M_17LinearCombinationISI_fSI_fLNS_15FloatRoundStyleE2EEESH_S1L_JEEENS4_5SM1004TMEM4LOAD26SM100_TMEM_LOAD_16dp256b4xES10_NS11_INS12_ILi2ELi4ELi3EEES15_NSS_INS5_IJSB_S1J_EEENS5_IJS1J_SC_EEEEEEENS4_17SM75_U32x4_LDSM_NENS4_14SM90_TMA_STOREES20_NS4_17SM90_U32x4_STSM_NENS4_39AutoVectorizingCopyWithAssumedAlignmentILi128EEEEEEvvEEEEvNT_6ParamsE) ;  /* 0xffffff6402fc7950 */ /* 0x000fea0003c3ffff */
.L_x_195:
[----:B------:R-:W-:-:S00]  /*9810*/  BRA `(.L_x_195) ;  /* 0xfffffffc00fc7947 */ /* 0x000fc0000383ffff */
[----:B------:R-:W-:-:S00]  /*9820*/  NOP ;  /* 0x0000000000007918 */ /* 0x000fc00000000000 */
        /* <DEDUP_REMOVED lines=13> */
.L_x_196:


//--------------------- .nv.global.init           --------------------------
	.section	.nv.global.init,"aw",@progbits
.nv.global.init:
	.type		$str$27,@object
	.size		$str$27,($str$28 - $str$27)
$str$27:
        /*0000*/ 	.byte	0x28, 0x61, 0x64, 0x64, 0x72, 0x65, 0x73, 0x73, 0x20, 0x26, 0x20, 0x6d, 0x61, 0x73, 0x6b, 0x29
        /*0010*/ 	.byte	0x20, 0x3d, 0x3d, 0x20, 0x30, 0x00
	.type		$str$28,@object
	.size		$str$28,($str$26 - $str$28)
$str$28:
        /*0016*/ 	.byte	0x2f, 0x74, 0x6d, 0x70, 0x2f, 0x63, 0x75, 0x74, 0x6c, 0x61, 0x73, 0x73, 0x5f, 0x73, 0x77, 0x65
        /*0026*/ 	.byte	0x65, 0x70, 0x5f, 0x73, 0x72, 0x63, 0x2f, 0x69, 0x6e, 0x63, 0x6c, 0x75, 0x64, 0x65, 0x2f, 0x63
        /*0036*/ 	.byte	0x75, 0x74, 0x65, 0x2f, 0x70, 0x6f, 0x69, 0x6e, 0x74, 0x65, 0x72, 0x5f, 0x66, 0x6c, 0x61, 0x67
        /*0046*/ 	.byte	0x67, 0x65, 0x64, 0x2e, 0x68, 0x70, 0x70, 0x00
	.type		$str$26,@object
	.size		$str$26,($str$25 - $str$26)
$str$26:
        /*004e*/ 	.byte	0x2f, 0x74, 0x6d, 0x70, 0x2f, 0x63, 0x75, 0x74, 0x6c, 0x61, 0x73, 0x73, 0x5f, 0x73, 0x77, 0x65
        /*005e*/ 	.byte	0x65, 0x70, 0x5f, 0x73, 0x72, 0x63, 0x2f, 0x69, 0x6e, 0x63, 0x6c, 0x75, 0x64, 0x65, 0x2f, 0x63
        /*006e*/ 	.byte	0x75, 0x74, 0x65, 0x2f, 0x61, 0x74, 0x6f, 0x6d, 0x2f, 0x63, 0x6f, 0x70, 0x79, 0x5f, 0x74, 0x72
        /*007e*/ 	.byte	0x61, 0x69, 0x74, 0x73, 0x5f, 0x73, 0x6d, 0x31, 0x30, 0x30, 0x2e, 0x68, 0x70, 0x70, 0x00
	.type		$str$25,@object
	.size		$str$25,(__unnamed_1 - $str$25)
$str$25:
        /*008d*/ 	.byte	0x28, 0x28, 0x75, 0x69, 0x6e, 0x74, 0x33, 0x32, 0x5f, 0x74, 0x28, 0x74, 0x68, 0x72, 0x65, 0x61
        /*009d*/ 	.byte	0x64, 0x49, 0x64, 0x78, 0x2e, 0x78, 0x29, 0x20, 0x2f, 0x20, 0x33, 0x32, 0x29, 0x20, 0x25, 0x20
        /*00ad*/ 	.byte	0x34, 0x29, 0x20, 0x3d, 0x3d, 0x20, 0x28, 0x28, 0x28, 0x74, 0x6d, 0x65, 0x6d, 0x5f, 0x61, 0x64
        /*00bd*/ 	.byte	0x64, 0x72, 0x20, 0x3e, 0x3e, 0x20, 0x31, 0x36, 0x29, 0x20, 0x2f, 0x20, 0x33, 0x32, 0x29, 0x20
        /*00cd*/ 	.byte	0x25, 0x20, 0x34, 0x29, 0x00
	.type		__unnamed_1,@object
	.size		__unnamed_1,(__unnamed_2 - __unnamed_1)
__unnamed_1:
        /*00d2*/ 	.byte	0x61, 0x75, 0x74, 0x6f, 0x20, 0x63, 0x75, 0x74, 0x65, 0x3a, 0x3a, 0x61, 0x73, 0x5f, 0x70, 0x6f
        /* <DEDUP_REMOVED lines=24> */
        /*0262*/ 	.byte	0x30, 0x34, 0x38, 0x3e, 0x3e, 0x3e, 0x3e, 0x5d, 0x00
	.type		__unnamed_2,@object
	.size		__unnamed_2,(.L_2 - __unnamed_2)
__unnamed_2:
        /* <DEDUP_REMOVED lines=45> */
        /*053b*/ 	.byte	0x3e, 0x3e, 0x3e, 0x5d, 0x00
.L_2:


//--------------------- .nv.shared._ZN7cutlass13device_kernelINS_4gemm6kernel13GemmUniversalIN4cute5tupleIJiiiiEEENS1_10collective13CollectiveMmaINS1_35MainloopSm100TmaUmmaWarpSpecializedILi8ELi2ELi4ENS5_IJNS4_1CILi8EEENSA_ILi1EEESC_EEEEENS5_IJNSA_ILi64EEENSA_ILi128EEESF_EEENS_10bfloat16_tENS5_IJlSC_lEEESI_SJ_NS4_8TiledMMAINS4_8MMA_AtomIJNS4_20SM100_MMA_F16BF16_SSISI_SI_fLi64ELi128ELNS4_4UMMA5MajorE0ELSO_0ELNSN_7ScaleInE0ELSP_0EEEEEENS4_6LayoutINS5_IJSC_SC_SC_EEENS5_IJNSA_ILi0EEESU_SU_EEEEENS5_IJNS4_10UnderscoreESX_SX_EEEEENS4_13SM90_TMA_LOADENS4_14ComposedLayoutINS4_7SwizzleILi3ELi4ELi3EEENS4_18smem_ptr_flag_bitsILi16EEENSS_INS5_IJSB_SF_EEENS5_IJSF_SC_EEEEEEEvNS4_8identityENS4_23SM90_TMA_LOAD_MULTICASTES19_vS1A_EENS_8epilogue10collective18CollectiveEpilogueINS1D_23Sm100TmaWarpSpecializedILi4ELi2ELi16ELb1ELb0EEEJSH_NS5_IJNSS_ISF_SC_EENSS_INSA_ILi32EEESC_EEEEESI_SJ_SI_SJ_NS1D_6fusion15FusionCallbacksIS1H_NS1M_17LinearCombinationISI_fSI_fLNS_15FloatRoundStyleE2EEESH_S1L_JEEENS4_5SM1004TMEM4LOAD26SM100_TMEM_LOAD_16dp256b4xES10_NS11_INS12_ILi2ELi4ELi3EEES15_NSS_INS5_IJSB_S1J_EEENS5_IJS1J_SC_EEEEEEENS4_17SM75_U32x4_LDSM_NENS4_14SM90_TMA_STOREES20_NS4_17SM90_U32x4_STSM_NENS4_39AutoVectorizingCopyWithAssumedAlignmentILi128EEEEEEvvEEEEvNT_6ParamsE --------------------------
	.section	.nv.shared._ZN7cutlass13device_kernelINS_4gemm6kernel13GemmUniversalIN4cute5tupleIJiiiiEEENS1_10collective13CollectiveMmaINS1_35MainloopSm100TmaUmmaWarpSpecializedILi8ELi2ELi4ENS5_IJNS4_1CILi8EEENSA_ILi1EEESC_EEEEENS5_IJNSA_ILi64EEENSA_ILi128EEESF_EEENS_10bfloat16_tENS5_IJlSC_lEEESI_SJ_NS4_8TiledMMAINS4_8MMA_AtomIJNS4_20SM100_MMA_F16BF16_SSISI_SI_fLi64ELi128ELNS4_4UMMA5MajorE0ELSO_0ELNSN_7ScaleInE0ELSP_0EEEEEENS4_6LayoutINS5_IJSC_SC_SC_EEENS5_IJNSA_ILi0EEESU_SU_EEEEENS5_IJNS4_10UnderscoreESX_SX_EEEEENS4_13SM90_TMA_LOADENS4_14ComposedLayoutINS4_7SwizzleILi3ELi4ELi3EEENS4_18smem_ptr_flag_bitsILi16EEENSS_INS5_IJSB_SF_EEENS5_IJSF_SC_EEEEEEEvNS4_8identityENS4_23SM90_TMA_LOAD_MULTICASTES19_vS1A_EENS_8epilogue10collective18CollectiveEpilogueINS1D_23Sm100TmaWarpSpecializedILi4ELi2ELi16ELb1ELb0EEEJSH_NS5_IJNSS_ISF_SC_EENSS_INSA_ILi32EEESC_EEEEESI_SJ_SI_SJ_NS1D_6fusion15FusionCallbacksIS1H_NS1M_17LinearCombinationISI_fSI_fLNS_15FloatRoundStyleE2EEESH_S1L_JEEENS4_5SM1004TMEM4LOAD26SM100_TMEM_LOAD_16dp256b4xES10_NS11_INS12_ILi2ELi4ELi3EEES15_NSS_INS5_IJSB_S1J_EEENS5_IJS1J_SC_EEEEEEENS4_17SM75_U32x4_LDSM_NENS4_14SM90_TMA_STOREES20_NS4_17SM90_U32x4_STSM_NENS4_39AutoVectorizingCopyWithAssumedAlignmentILi128EEEEEEvvEEEEvNT_6ParamsE,"aw",@nobits
	.sectionflags	@""
	.align	16
	.zero		1024


//--------------------- .nv.shared.reserved.0     --------------------------
	.section	.nv.shared.reserved.0,"aw",@nobits
	.weak		__nv_reservedSMEM_offset_0_alias
	.size		__nv_reservedSMEM_offset_0_alias, 0, 64
	.other		__nv_reservedSMEM_offset_0_alias,@"STO_CUDA_RESERVED_SHARED STV_DEFAULT"
__nv_reservedSMEM_offset_0_alias:
	.zero		0
.nv.shared.reserved.0:
	.zero		64
	.weak		__nv_reservedSMEM_tcgen05_partition
	.type		__nv_reservedSMEM_tcgen05_partition,@object
	.size		__nv_reservedSMEM_tcgen05_partition,(.L_0 - __nv_reservedSMEM_tcgen05_partition)
__nv_reservedSMEM_tcgen05_partition:
	.zero		32
.L_0:


//--------------------- .nv.global                --------------------------
	.section	.nv.global,"aw",@nobits
.nv.global:
	.type		_ZN40_INTERNAL_1ae56551_4_k_cu_7e3686b3_328174cute1_E,@object
	.size		_ZN40_INTERNAL_1ae56551_4_k_cu_7e3686b3_328174cute1_E,(_ZN40_INTERNAL_1ae56551_4_k_cu_7e3686b3_328174cuda3std3__45__cpo6cbeginE - _ZN40_INTERNAL_1ae56551_4_k_cu_7e3686b3_328174cute1_E)
_ZN40_INTERNAL_1ae56551_4_k_cu_7e3686b3_328174cute1_E:
	.zero		1
	.type		_ZN40_INTERNAL_1ae56551_4_k_cu_7e3686b3_328174cuda3std3__45__cpo6cbeginE,@object
	.size		_ZN40_INTERNAL_1ae56551_4_k_cu_7e3686b3_328174cuda3std3__45__cpo6cbeginE,(_ZN40_INTERNAL_1ae56551_4_k_cu_7e3686b3_328174cuda3std3__48in_placeE - _ZN40_INTERNAL_1ae56551_4_k_cu_7e3686b3_328174cuda3std3__45__cpo6cbeginE)
_ZN40_INTERNAL_1ae56551_4_k_cu_7e3686b3_328174cuda3std3__45__cpo6cbeginE:
	.zero		1
	.type		_ZN40_INTERNAL_1ae56551_4_k_cu_7e3686b3_328174cuda3std3__48in_placeE,@object
	.size		_ZN40_INTERNAL_1ae56551_4_k_cu_7e3686b3_328174cuda3std3__48in_placeE,(_ZN40_INTERNAL_1ae56551_4_k_cu_7e3686b3_328174cuda3std6ranges3__45__cpo9iter_moveE - _ZN40_INTERNAL_1ae56551_4_k_cu_7e3686b3_328174cuda3std3__48in_placeE)
_ZN40_INTERNAL_1ae56551_4_k_cu_7e3686b3_328174cuda3std3__48in_placeE:
	.zero		1
	.type		_ZN40_INTERNAL_1ae56551_4_k_cu_7e3686b3_328174cuda3std6ranges3__45__cpo9iter_moveE,@object
	.size		_ZN40_INTERNAL_1ae56551_4_k_cu_7e3686b3_328174cuda3std6ranges3__45__cpo9iter_moveE,(_ZN40_INTERNAL_1ae56551_4_k_cu_7e3686b3_328174cuda3std3__45__cpo5beginE - _ZN40_INTERNAL_1ae56551_4_k_cu_7e3686b3_328174cuda3std6ranges3__45__cpo9iter_moveE)
_ZN40_INTERNAL_1ae56551_4_k_cu_7e3686b3_328174cuda3std6ranges3__45__cpo9iter_moveE:
	.zero		1
	.type		_ZN40_INTERNAL_1ae56551_4_k_cu_7e3686b3_328174cuda3std3__45__cpo5beginE,@object
	.size		_ZN40_INTERNAL_1ae56551_4_k_cu_7e3686b3_328174cuda3std3__45__cpo5beginE,(_ZN40_INTERNAL_1ae56551_4_k_cu_7e3686b3_328174cuda3std3__442_GLOBAL__N__1ae56551_4_k_cu_7e3686b3_328176ignoreE - _ZN40_INTERNAL_1ae56551_4_k_cu_7e3686b3_328174cuda3std3__45__cpo5beginE)
_ZN40_INTERNAL_1ae56551_4_k_cu_7e3686b3_328174cuda3std3__45__cpo5beginE:
	.zero		1
	.type		_ZN40_INTERNAL_1ae56551_4_k_cu_7e3686b3_328174cuda3std3__442_GLOBAL__N__1ae56551_4_k_cu_7e3686b3_328176ignoreE,@object
	.size		_ZN40_INTERNAL_1ae56551_4_k_cu_7e3686b3_328174cuda3std3__442_GLOBAL__N__1ae56551_4_k_cu_7e3686b3_328176ignoreE,(_ZN40_INTERNAL_1ae56551_4_k_cu_7e3686b3_328174cute7productE - _ZN40_INTERNAL_1ae56551_4_k_cu_7e3686b3_328174cuda3std3__442_GLOBAL__N__1ae56551_4_k_cu_7e3686b3_328176ignoreE)
_ZN40_INTERNAL_1ae56551_4_k_cu_7e3686b3_328174cuda3std3__442_GLOBAL__N__1ae56551_4_k_cu_7e3686b3_328176ignoreE:
	.zero		1
	.type		_ZN40_INTERNAL_1ae56551_4_k_cu_7e3686b3_328174cute7productE,@object
	.size		_ZN40_INTERNAL_1ae56551_4_k_cu_7e3686b3_328174cute7productE,(_ZN40_INTERNAL_1ae56551_4_k_cu_7e3686b3_328174cuda3std3__45__cpo3endE - _ZN40_INTERNAL_1ae56551_4_k_cu_7e3686b3_328174cute7productE)
_ZN40_INTERNAL_1ae56551_4_k_cu_7e3686b3_328174cute7productE:
	.zero		1
	.type		_ZN40_INTERNAL_1ae56551_4_k_cu_7e3686b3_328174cuda3std3__45__cpo3endE,@object
	.size		_ZN40_INTERNAL_1ae56551_4_k_cu_7e3686b3_328174cuda3std3__45__cpo3endE,(_ZN40_INTERNAL_1ae56551_4_k_cu_7e3686b3_328174cuda3std3__419piecewise_constructE - _ZN40_INTERNAL_1ae56551_4_k_cu_7e3686b3_328174cuda3std3__45__cpo3endE)
_ZN40_INTERNAL_1ae56551_4_k_cu_7e3686b3_328174cuda3std3__45__cpo3endE:
	.zero		1
	.type		_ZN40_INTERNAL_1ae56551_4_k_cu_7e3686b3_328174cuda3std3__419piecewise_constructE,@object
	.size		_ZN40_INTERNAL_1ae56551_4_k_cu_7e3686b3_328174cuda3std3__419piecewise_constructE,(_ZN40_INTERNAL_1ae56551_4_k_cu_7e3686b3_328174cuda3std3__45__cpo4cendE - _ZN40_INTERNAL_1ae56551_4_k_cu_7e3686b3_328174cuda3std3__419piecewise_constructE)
_ZN40_INTERNAL_1ae56551_4_k_cu_7e3686b3_328174cuda3std3__419piecewise_constructE:
	.zero		1
	.type		_ZN40_INTERNAL_1ae56551_4_k_cu_7e3686b3_328174cuda3std3__45__cpo4cendE,@object
	.size		_ZN40_INTERNAL_1ae56551_4_k_cu_7e3686b3_328174cuda3std3__45__cpo4cendE,(_ZN40_INTERNAL_1ae56551_4_k_cu_7e3686b3_328174cuda3std6ranges3__45__cpo4swapE - _ZN40_INTERNAL_1ae56551_4_k_cu_7e3686b3_328174cuda3std3__45__cpo4cendE)
_ZN40_INTERNAL_1ae56551_4_k_cu_7e3686b3_328174cuda3std3__45__cpo4cendE:
	.zero		1
	.type		_ZN40_INTERNAL_1ae56551_4_k_cu_7e3686b3_328174cuda3std6ranges3__45__cpo4swapE,@object
	.size		_ZN40_INTERNAL_1ae56551_4_k_cu_7e3686b3_328174cuda3std6ranges3__45__cpo4swapE,(.L_10 - _ZN40_INTERNAL_1ae56551_4_k_cu_7e3686b3_328174cuda3std6ranges3__45__cpo4swapE)
_ZN40_INTERNAL_1ae56551_4_k_cu_7e3686b3_328174cuda3std6ranges3__45__cpo4swapE:
	.zero		1
.L_10:


//--------------------- .nv.constant0._ZN7cutlass13device_kernelINS_4gemm6kernel13GemmUniversalIN4cute5tupleIJiiiiEEENS1_10collective13CollectiveMmaINS1_35MainloopSm100TmaUmmaWarpSpecializedILi8ELi2ELi4ENS5_IJNS4_1CILi8EEENSA_ILi1EEESC_EEEEENS5_IJNSA_ILi64EEENSA_ILi128EEESF_EEENS_10bfloat16_tENS5_IJlSC_lEEESI_SJ_NS4_8TiledMMAINS4_8MMA_AtomIJNS4_20SM100_MMA_F16BF16_SSISI_SI_fLi64ELi128ELNS4_4UMMA5MajorE0ELSO_0ELNSN_7ScaleInE0ELSP_0EEEEEENS4_6LayoutINS5_IJSC_SC_SC_EEENS5_IJNSA_ILi0EEESU_SU_EEEEENS5_IJNS4_10UnderscoreESX_SX_EEEEENS4_13SM90_TMA_LOADENS4_14ComposedLayoutINS4_7SwizzleILi3ELi4ELi3EEENS4_18smem_ptr_flag_bitsILi16EEENSS_INS5_IJSB_SF_EEENS5_IJSF_SC_EEEEEEEvNS4_8identityENS4_23SM90_TMA_LOAD_MULTICASTES19_vS1A_EENS_8epilogue10collective18CollectiveEpilogueINS1D_23Sm100TmaWarpSpecializedILi4ELi2ELi16ELb1ELb0EEEJSH_NS5_IJNSS_ISF_SC_EENSS_INSA_ILi32EEESC_EEEEESI_SJ_SI_SJ_NS1D_6fusion15FusionCallbacksIS1H_NS1M_17LinearCombinationISI_fSI_fLNS_15FloatRoundStyleE2EEESH_S1L_JEEENS4_5SM1004TMEM4LOAD26SM100_TMEM_LOAD_16dp256b4xES10_NS11_INS12_ILi2ELi4ELi3EEES15_NSS_INS5_IJSB_S1J_EEENS5_IJS1J_SC_EEEEEEENS4_17SM75_U32x4_LDSM_NENS4_14SM90_TMA_STOREES20_NS4_17SM90_U32x4_STSM_NENS4_39AutoVectorizingCopyWithAssumedAlignmentILi128EEEEEEvvEEEEvNT_6ParamsE --------------------------
	.section	.nv.constant0._ZN7cutlass13device_kernelINS_4gemm6kernel13GemmUniversalIN4cute5tupleIJiiiiEEENS1_10collective13CollectiveMmaINS1_35MainloopSm100TmaUmmaWarpSpecializedILi8ELi2ELi4ENS5_IJNS4_1CILi8EEENSA_ILi1EEESC_EEEEENS5_IJNSA_ILi64EEENSA_ILi128EEESF_EEENS_10bfloat16_tENS5_IJlSC_lEEESI_SJ_NS4_8TiledMMAINS4_8MMA_AtomIJNS4_20SM100_MMA_F16BF16_SSISI_SI_fLi64ELi128ELNS4_4UMMA5MajorE0ELSO_0ELNSN_7ScaleInE0ELSP_0EEEEEENS4_6LayoutINS5_IJSC_SC_SC_EEENS5_IJNSA_ILi0EEESU_SU_EEEEENS5_IJNS4_10UnderscoreESX_SX_EEEEENS4_13SM90_TMA_LOADENS4_14ComposedLayoutINS4_7SwizzleILi3ELi4ELi3EEENS4_18smem_ptr_flag_bitsILi16EEENSS_INS5_IJSB_SF_EEENS5_IJSF_SC_EEEEEEEvNS4_8identityENS4_23SM90_TMA_LOAD_MULTICASTES19_vS1A_EENS_8epilogue10collective18CollectiveEpilogueINS1D_23Sm100TmaWarpSpecializedILi4ELi2ELi16ELb1ELb0EEEJSH_NS5_IJNSS_ISF_SC_EENSS_INSA_ILi32EEESC_EEEEESI_SJ_SI_SJ_NS1D_6fusion15FusionCallbacksIS1H_NS1M_17LinearCombinationISI_fSI_fLNS_15FloatRoundStyleE2EEESH_S1L_JEEENS4_5SM1004TMEM4LOAD26SM100_TMEM_LOAD_16dp256b4xES10_NS11_INS12_ILi2ELi4ELi3EEES15_NSS_INS5_IJSB_S1J_EEENS5_IJS1J_SC_EEEEEEENS4_17SM75_U32x4_LDSM_NENS4_14SM90_TMA_STOREES20_NS4_17SM90_U32x4_STSM_NENS4_39AutoVectorizingCopyWithAssumedAlignmentILi128EEEEEEvvEEEEvNT_6ParamsE,"a",@progbits
	.sectionflags	@""
	.align	4
.nv.constant0._ZN7cutlass13device_kernelINS_4gemm6kernel13GemmUniversalIN4cute5tupleIJiiiiEEENS1_10collective13CollectiveMmaINS1_35MainloopSm100TmaUmmaWarpSpecializedILi8ELi2ELi4ENS5_IJNS4_1CILi8EEENSA_ILi1EEESC_EEEEENS5_IJNSA_ILi64EEENSA_ILi128EEESF_EEENS_10bfloat16_tENS5_IJlSC_lEEESI_SJ_NS4_8TiledMMAINS4_8MMA_AtomIJNS4_20SM100_MMA_F16BF16_SSISI_SI_fLi64ELi128ELNS4_4UMMA5MajorE0ELSO_0ELNSN_7ScaleInE0ELSP_0EEEEEENS4_6LayoutINS5_IJSC_SC_SC_EEENS5_IJNSA_ILi0EEESU_SU_EEEEENS5_IJNS4_10UnderscoreESX_SX_EEEEENS4_13SM90_TMA_LOADENS4_14ComposedLayoutINS4_7SwizzleILi3ELi4ELi3EEENS4_18smem_ptr_flag_bitsILi16EEENSS_INS5_IJSB_SF_EEENS5_IJSF_SC_EEEEEEEvNS4_8identityENS4_23SM90_TMA_LOAD_MULTICASTES19_vS1A_EENS_8epilogue10collective18CollectiveEpilogueINS1D_23Sm100TmaWarpSpecializedILi4ELi2ELi16ELb1ELb0EEEJSH_NS5_IJNSS_ISF_SC_EENSS_INSA_ILi32EEESC_EEEEESI_SJ_SI_SJ_NS1D_6fusion15FusionCallbacksIS1H_NS1M_17LinearCombinationISI_fSI_fLNS_15FloatRoundStyleE2EEESH_S1L_JEEENS4_5SM1004TMEM4LOAD26SM100_TMEM_LOAD_16dp256b4xES10_NS11_INS12_ILi2ELi4ELi3EEES15_NSS_INS5_IJSB_S1J_EEENS5_IJS1J_SC_EEEEEEENS4_17SM75_U32x4_LDSM_NENS4_14SM90_TMA_STOREES20_NS4_17SM90_U32x4_STSM_NENS4_39AutoVectorizingCopyWithAssumedAlignmentILi128EEEEEEvvEEEEvNT_6ParamsE:
	.zero		2944


//--------------------- SYMBOLS --------------------------

	.type		.nv.reservedSmem.offset0,@object
	.size		.nv.reservedSmem.offset0,0x4
	.type		.nv.reservedSmem.cap,@object
	.size		.nv.reservedSmem.cap,0x4
	.type		__assertfail,@function
